def attn_fwd(
    Q,
    K,
    V,
    Out,
    Lse,
    sm_scale,
    stride_qz,
    stride_qh,
    stride_qm,
    stride_qk,
    stride_kz,
    stride_kh,
    stride_kn,
    stride_kk,
    stride_vz,
    stride_vh,
    stride_vn,
    stride_vk,
    stride_oz,
    stride_oh,
    stride_om,
    stride_ok,
    seqlen_q,
    seqlen_k,
    BLOCK_M: tl.constexpr,
    BLOCK_N: tl.constexpr,
    HEAD_DIM: tl.constexpr,
    CAUSAL: tl.constexpr,
):
    start_m = tl.program_id(0)
    off_hz = tl.program_id(1)
    q_off = off_hz * stride_qh
    k_off = off_hz * stride_kh
    v_off = off_hz * stride_vh
    offs_m = start_m * BLOCK_M + tl.arange(0, BLOCK_M)
    offs_d = tl.arange(0, HEAD_DIM)
    offs_n = tl.arange(0, BLOCK_N)
    q_ptrs = Q + q_off + offs_m[:, None] * stride_qm + offs_d[None, :] * stride_qk
    k_ptrs = K + k_off + offs_d[:, None] * stride_kk + offs_n[None, :] * stride_kn
    v_ptrs = V + v_off + offs_n[:, None] * stride_vn + offs_d[None, :] * stride_vk
    m_i = tl.full([BLOCK_M], float("-inf"), dtype=tl.float32)
    l_i = tl.zeros([BLOCK_M], dtype=tl.float32) + 1.0
    acc = tl.zeros([BLOCK_M, HEAD_DIM], dtype=tl.float32)
    q = tl.load(q_ptrs)
    acc, l_i, m_i = _attn_fwd_inner(
        acc,
        l_i,
        m_i,
        q,
        k_ptrs,
        v_ptrs,
        sm_scale,
        stride_kn,
        stride_vn,
        start_m,
        seqlen_k,
        BLOCK_M,
        BLOCK_N,
        HEAD_DIM,
        CAUSAL,
    )
    acc = acc / l_i[:, None]
    lse = m_i + tl.math.log2(l_i) / 1.4426950408889634
    o_ptrs = (
        Out
        + off_hz * stride_oh
        + offs_m[:, None] * stride_om
        + offs_d[None, :] * stride_ok
    )
    tl.store(o_ptrs, acc.to(Out.dtype.element_ty))
    tl.store(Lse + off_hz * seqlen_q + offs_m, lse)

# config = {"BLOCK_M": 32, "BLOCK_N": 64, "HEAD_DIM": 128, "arch": "sm_100", "causal": true, "dtype": "bf16", "num_stages": 2, "num_warps": 4}
# arch = sm_100


// ===== COMPILED SASS (sm_100a) =====

	.target	sm_100a

	.elftype	@"ET_EXEC"


//--------------------- .note.nv.tkinfo           --------------------------
	.section	.note.nv.tkinfo,"",@"SHT_NOTE"
	.sectionflags	@"SHF_NOTE_NV_TKINFO"
	.tkinfo
        /*0018*/ 	.word	0x00000081
        /*0030*/ 	.string	""
        /*0030*/ 	.string	"ptxas-blackwell"
        /*0030*/ 	.string	"Cuda compilation tools, release 12.9, V12.9.86"
        /*0030*/ 	.string	"Build cuda_12.9.r12.9/compiler.36037853_0"
        /*0030*/ 	.string	"-v  -suppress-debug-info  -lineinfo  -arch sm_100a "



//--------------------- .note.nv.cuver            --------------------------
	.section	.note.nv.cuver,"",@"SHT_NOTE"
	.sectionflags	@"SHF_NOTE_NV_CUVER"
        /*0018*/ 	.short	0x0001
        /*001a*/ 	.short	0x0064
        /*001c*/ 	.short	0x0001
        /*001e*/ 	.short	0x0000
        /*0020*/ 	.short	0x0001
        /*0022*/ 	.short	0x0000


//--------------------- .nv.info                  --------------------------
	.section	.nv.info,"",@"SHT_CUDA_INFO"
	.align	4


	//----- nvinfo : EIATTR_REGCOUNT
	.align		4
        /*0000*/ 	.byte	0x04, 0x2f
        /*0002*/ 	.short	(.L_2 - .L_1)
	.align		4
.L_1:
        /*0004*/ 	.word	index@(attn_fwd)
        /*0008*/ 	.word	0x000000ff


	//----- nvinfo : EIATTR_FRAME_SIZE
	.align		4
.L_2:
        /*000c*/ 	.byte	0x04, 0x11
        /*000e*/ 	.short	(.L_4 - .L_3)
	.align		4
.L_3:
        /*0010*/ 	.word	index@(attn_fwd)
        /*0014*/ 	.word	0x00000268


	//----- nvinfo : EIATTR_MIN_STACK_SIZE
	.align		4
.L_4:
        /*0018*/ 	.byte	0x04, 0x12
        /*001a*/ 	.short	(.L_6 - .L_5)
	.align		4
.L_5:
        /*001c*/ 	.word	index@(attn_fwd)
        /*0020*/ 	.word	0x00000268
.L_6:


//--------------------- .nv.info.attn_fwd         --------------------------
	.section	.nv.info.attn_fwd,"",@"SHT_CUDA_INFO"
	.sectionflags	@""
	.align	4


	//----- nvinfo : EIATTR_CUDA_API_VERSION
	.align		4
        /*0000*/ 	.byte	0x04, 0x37
        /*0002*/ 	.short	(.L_8 - .L_7)
.L_7:
        /*0004*/ 	.word	0x00000081


	//----- nvinfo : EIATTR_KPARAM_INFO
	.align		4
.L_8:
        /*0008*/ 	.byte	0x04, 0x17
        /*000a*/ 	.short	(.L_10 - .L_9)
.L_9:
        /*000c*/ 	.word	0x00000000
        /*0010*/ 	.short	0x0019
        /*0012*/ 	.short	0x0080
        /*0014*/ 	.byte	0x00, 0xf4, 0x21, 0x00


	//----- nvinfo : EIATTR_KPARAM_INFO
	.align		4
.L_10:
        /*0018*/ 	.byte	0x04, 0x17
        /*001a*/ 	.short	(.L_12 - .L_11)
.L_11:
        /*001c*/ 	.word	0x00000000
        /*0020*/ 	.short	0x0018
        /*0022*/ 	.short	0x0078
        /*0024*/ 	.byte	0x00, 0xf4, 0x21, 0x00


	//----- nvinfo : EIATTR_KPARAM_INFO
	.align		4
.L_12:
        /*0028*/ 	.byte	0x04, 0x17
        /*002a*/ 	.short	(.L_14 - .L_13)
.L_13:
        /*002c*/ 	.word	0x00000000
        /*0030*/ 	.short	0x0017
        /*0032*/ 	.short	0x0070
        /*0034*/ 	.byte	0x00, 0xf0, 0x11, 0x00


	//----- nvinfo : EIATTR_KPARAM_INFO
	.align		4
.L_14:
        /*0038*/ 	.byte	0x04, 0x17
        /*003a*/ 	.short	(.L_16 - .L_15)
.L_15:
        /*003c*/ 	.word	0x00000000
        /*0040*/ 	.short	0x0016
        /*0042*/ 	.short	0x006c
        /*0044*/ 	.byte	0x00, 0xf0, 0x11, 0x00


	//----- nvinfo : EIATTR_KPARAM_INFO
	.align		4
.L_16:
        /*0048*/ 	.byte	0x04, 0x17
        /*004a*/ 	.short	(.L_18 - .L_17)
.L_17:
        /*004c*/ 	.word	0x00000000
        /*0050*/ 	.short	0x0015
        /*0052*/ 	.short	0x0068
        /*0054*/ 	.byte	0x00, 0xf0, 0x11, 0x00


	//----- nvinfo : EIATTR_KPARAM_INFO
	.align		4
.L_18:
        /*0058*/ 	.byte	0x04, 0x17
        /*005a*/ 	.short	(.L_20 - .L_19)
.L_19:
        /*005c*/ 	.word	0x00000000
        /*0060*/ 	.short	0x0014
        /*0062*/ 	.short	0x0064
        /*0064*/ 	.byte	0x00, 0xf0, 0x11, 0x00


	//----- nvinfo : EIATTR_KPARAM_INFO
	.align		4
.L_20:
        /*0068*/ 	.byte	0x04, 0x17
        /*006a*/ 	.short	(.L_22 - .L_21)
.L_21:
        /*006c*/ 	.word	0x00000000
        /*0070*/ 	.short	0x0013
        /*0072*/ 	.short	0x0060
        /*0074*/ 	.byte	0x00, 0xf0, 0x11, 0x00


	//----- nvinfo : EIATTR_KPARAM_INFO
	.align		4
.L_22:
        /*0078*/ 	.byte	0x04, 0x17
        /*007a*/ 	.short	(.L_24 - .L_23)
.L_23:
        /*007c*/ 	.word	0x00000000
        /*0080*/ 	.short	0x0012
        /*0082*/ 	.short	0x005c
        /*0084*/ 	.byte	0x00, 0xf0, 0x11, 0x00


	//----- nvinfo : EIATTR_KPARAM_INFO
	.align		4
.L_24:
        /*0088*/ 	.byte	0x04, 0x17
        /*008a*/ 	.short	(.L_26 - .L_25)
.L_25:
        /*008c*/ 	.word	0x00000000
        /*0090*/ 	.short	0x0011
        /*0092*/ 	.short	0x0058
        /*0094*/ 	.byte	0x00, 0xf0, 0x11, 0x00


	//----- nvinfo : EIATTR_KPARAM_INFO
	.align		4
.L_26:
        /*0098*/ 	.byte	0x04, 0x17
        /*009a*/ 	.short	(.L_28 - .L_27)
.L_27:
        /*009c*/ 	.word	0x00000000
        /*00a0*/ 	.short	0x0010
        /*00a2*/ 	.short	0x0054
        /*00a4*/ 	.byte	0x00, 0xf0, 0x11, 0x00


	//----- nvinfo : EIATTR_KPARAM_INFO
	.align		4
.L_28:
        /*00a8*/ 	.byte	0x04, 0x17
        /*00aa*/ 	.short	(.L_30 - .L_29)
.L_29:
        /*00ac*/ 	.word	0x00000000
        /*00b0*/ 	.short	0x000f
        /*00b2*/ 	.short	0x0050
        /*00b4*/ 	.byte	0x00, 0xf0, 0x11, 0x00


	//----- nvinfo : EIATTR_KPARAM_INFO
	.align		4
.L_30:
        /*00b8*/ 	.byte	0x04, 0x17
        /*00ba*/ 	.short	(.L_32 - .L_31)
.L_31:
        /*00bc*/ 	.word	0x00000000
        /*00c0*/ 	.short	0x000e
        /*00c2*/ 	.short	0x004c
        /*00c4*/ 	.byte	0x00, 0xf0, 0x11, 0x00


	//----- nvinfo : EIATTR_KPARAM_INFO
	.align		4
.L_32:
        /*00c8*/ 	.byte	0x04, 0x17
        /*00ca*/ 	.short	(.L_34 - .L_33)
.L_33:
        /*00cc*/ 	.word	0x00000000
        /*00d0*/ 	.short	0x000d
        /*00d2*/ 	.short	0x0048
        /*00d4*/ 	.byte	0x00, 0xf0, 0x11, 0x00


	//----- nvinfo : EIATTR_KPARAM_INFO
	.align		4
.L_34:
        /*00d8*/ 	.byte	0x04, 0x17
        /*00da*/ 	.short	(.L_36 - .L_35)
.L_35:
        /*00dc*/ 	.word	0x00000000
        /*00e0*/ 	.short	0x000c
        /*00e2*/ 	.short	0x0044
        /*00e4*/ 	.byte	0x00, 0xf0, 0x11, 0x00


	//----- nvinfo : EIATTR_KPARAM_INFO
	.align		4
.L_36:
        /*00e8*/ 	.byte	0x04, 0x17
        /*00ea*/ 	.short	(.L_38 - .L_37)
.L_37:
        /*00ec*/ 	.word	0x00000000
        /*00f0*/ 	.short	0x000b
        /*00f2*/ 	.short	0x0040
        /*00f4*/ 	.byte	0x00, 0xf0, 0x11, 0x00


	//----- nvinfo : EIATTR_KPARAM_INFO
	.align		4
.L_38:
        /*00f8*/ 	.byte	0x04, 0x17
        /*00fa*/ 	.short	(.L_40 - .L_39)
.L_39:
        /*00fc*/ 	.word	0x00000000
        /*0100*/ 	.short	0x000a
        /*0102*/ 	.short	0x003c
        /*0104*/ 	.byte	0x00, 0xf0, 0x11, 0x00


	//----- nvinfo : EIATTR_KPARAM_INFO
	.align		4
.L_40:
        /*0108*/ 	.byte	0x04, 0x17
        /*010a*/ 	.short	(.L_42 - .L_41)
.L_41:
        /*010c*/ 	.word	0x00000000
        /*0110*/ 	.short	0x0009
        /*0112*/ 	.short	0x0038
        /*0114*/ 	.byte	0x00, 0xf0, 0x11, 0x00


	//----- nvinfo : EIATTR_KPARAM_INFO
	.align		4
.L_42:
        /*0118*/ 	.byte	0x04, 0x17
        /*011a*/ 	.short	(.L_44 - .L_43)
.L_43:
        /*011c*/ 	.word	0x00000000
        /*0120*/ 	.short	0x0008
        /*0122*/ 	.short	0x0034
        /*0124*/ 	.byte	0x00, 0xf0, 0x11, 0x00


	//----- nvinfo : EIATTR_KPARAM_INFO
	.align		4
.L_44:
        /*0128*/ 	.byte	0x04, 0x17
        /*012a*/ 	.short	(.L_46 - .L_45)
.L_45:
        /*012c*/ 	.word	0x00000000
        /*0130*/ 	.short	0x0007
        /*0132*/ 	.short	0x0030
        /*0134*/ 	.byte	0x00, 0xf0, 0x11, 0x00


	//----- nvinfo : EIATTR_KPARAM_INFO
	.align		4
.L_46:
        /*0138*/ 	.byte	0x04, 0x17
        /*013a*/ 	.short	(.L_48 - .L_47)
.L_47:
        /*013c*/ 	.word	0x00000000
        /*0140*/ 	.short	0x0006
        /*0142*/ 	.short	0x002c
        /*0144*/ 	.byte	0x00, 0xf0, 0x11, 0x00


	//----- nvinfo : EIATTR_KPARAM_INFO
	.align		4
.L_48:
        /*0148*/ 	.byte	0x04, 0x17
        /*014a*/ 	.short	(.L_50 - .L_49)
.L_49:
        /*014c*/ 	.word	0x00000000
        /*0150*/ 	.short	0x0005
        /*0152*/ 	.short	0x0028
        /*0154*/ 	.byte	0x00, 0xf0, 0x11, 0x00


	//----- nvinfo : EIATTR_KPARAM_INFO
	.align		4
.L_50:
        /*0158*/ 	.byte	0x04, 0x17
        /*015a*/ 	.short	(.L_52 - .L_51)
.L_51:
        /*015c*/ 	.word	0x00000000
        /*0160*/ 	.short	0x0004
        /*0162*/ 	.short	0x0020
        /*0164*/ 	.byte	0x00, 0xf4, 0x21, 0x00


	//----- nvinfo : EIATTR_KPARAM_INFO
	.align		4
.L_52:
        /*0168*/ 	.byte	0x04, 0x17
        /*016a*/ 	.short	(.L_54 - .L_53)
.L_53:
        /*016c*/ 	.word	0x00000000
        /*0170*/ 	.short	0x0003
        /*0172*/ 	.short	0x0018
        /*0174*/ 	.byte	0x00, 0xf4, 0x21, 0x00


	//----- nvinfo : EIATTR_KPARAM_INFO
	.align		4
.L_54:
        /*0178*/ 	.byte	0x04, 0x17
        /*017a*/ 	.short	(.L_56 - .L_55)
.L_55:
        /*017c*/ 	.word	0x00000000
        /*0180*/ 	.short	0x0002
        /*0182*/ 	.short	0x0010
        /*0184*/ 	.byte	0x00, 0xf4, 0x21, 0x00


	//----- nvinfo : EIATTR_KPARAM_INFO
	.align		4
.L_56:
        /*0188*/ 	.byte	0x04, 0x17
        /*018a*/ 	.short	(.L_58 - .L_57)
.L_57:
        /*018c*/ 	.word	0x00000000
        /*0190*/ 	.short	0x0001
        /*0192*/ 	.short	0x0008
        /*0194*/ 	.byte	0x00, 0xf4, 0x21, 0x00


	//----- nvinfo : EIATTR_KPARAM_INFO
	.align		4
.L_58:
        /*0198*/ 	.byte	0x04, 0x17
        /*019a*/ 	.short	(.L_60 - .L_59)
.L_59:
        /*019c*/ 	.word	0x00000000
        /*01a0*/ 	.short	0x0000
        /*01a2*/ 	.short	0x0000
        /*01a4*/ 	.byte	0x00, 0xf4, 0x21, 0x00


	//----- nvinfo : EIATTR_SPARSE_MMA_MASK
	.align		4
.L_60:
        /*01a8*/ 	.byte	0x03, 0x50
        /*01aa*/ 	.short	0x0000


	//----- nvinfo : EIATTR_MAXREG_COUNT
	.align		4
        /*01ac*/ 	.byte	0x03, 0x1b
        /*01ae*/ 	.short	0x00ff


	//----- nvinfo : EIATTR_NUM_BARRIERS
	.align		4
        /*01b0*/ 	.byte	0x02, 0x4c
        /*01b2*/ 	.byte	0x01
	.zero		1


	//----- nvinfo : EIATTR_ANNOTATIONS
	.align		4
        /*01b4*/ 	.byte	0x04, 0x55
        /*01b6*/ 	.short	(.L_62 - .L_61)


	//   ....[0]....
.L_61:
        /*01b8*/ 	.word	0x00000001
        /*01bc*/ 	.byte	0x00, 0x12, 0x00, 0x00, 0x01, 0x00, 0x00, 0x00, 0x30, 0x12, 0x00, 0x00, 0x01, 0x00, 0x00, 0x00
        /* <DEDUP_REMOVED lines=75> */
        /*067c*/ 	.byte	0xa0, 0x4b, 0x00, 0x00, 0x01, 0x00, 0x00, 0x00, 0x90, 0x4e, 0x00, 0x00


	//----- nvinfo : EIATTR_COOP_GROUP_MASK_REGIDS
	.align		4
.L_62:
        /*0688*/ 	.byte	0x04, 0x29
        /*068a*/ 	.short	(.L_64 - .L_63)


	//   ....[0]....
.L_63:
        /*068c*/ 	.word	0xffffffff


	//   ....[1]....
        /*0690*/ 	.word	0xffffffff


	//   ....[2]....
        /*0694*/ 	.word	0xffffffff


	//   ....[3]....
        /*0698*/ 	.word	0xffffffff


	//   ....[4]....
        /*069c*/ 	.word	0xffffffff


	//   ....[5]....
        /*06a0*/ 	.word	0xffffffff


	//   ....[6]....
        /*06a4*/ 	.word	0xffffffff


	//   ....[7]....
        /*06a8*/ 	.word	0xffffffff


	//   ....[8]....
        /*06ac*/ 	.word	0xffffffff


	//   ....[9]....
        /*06b0*/ 	.word	0xffffffff


	//   ....[10]....
        /*06b4*/ 	.word	0xffffffff


	//   ....[11]....
        /*06b8*/ 	.word	0xffffffff


	//   ....[12]....
        /*06bc*/ 	.word	0xffffffff


	//   ....[13]....
        /*06c0*/ 	.word	0xffffffff


	//   ....[14]....
        /*06c4*/ 	.word	0xffffffff


	//   ....[15]....
        /*06c8*/ 	.word	0xffffffff


	//   ....[16]....
        /*06cc*/ 	.word	0xffffffff


	//   ....[17]....
        /*06d0*/ 	.word	0xffffffff


	//   ....[18]....
        /*06d4*/ 	.word	0xffffffff


	//   ....[19]....
        /*06d8*/ 	.word	0xffffffff


	//----- nvinfo : EIATTR_COOP_GROUP_INSTR_OFFSETS
	.align		4
.L_64:
        /*06dc*/ 	.byte	0x04, 0x28
        /*06de*/ 	.short	(.L_66 - .L_65)


	//   ....[0]....
.L_65:
        /*06e0*/ 	.word	0x00004c60


	//   ....[1]....
        /*06e4*/ 	.word	0x00004c70


	//   ....[2]....
        /*06e8*/ 	.word	0x00004c80


	//   ....[3]....
        /*06ec*/ 	.word	0x00004c90


	//   ....[4]....
        /*06f0*/ 	.word	0x00004cc0


	//   ....[5]....
        /*06f4*/ 	.word	0x00004ce0


	//   ....[6]....
        /*06f8*/ 	.word	0x00004d00


	//   ....[7]....
        /*06fc*/ 	.word	0x00004d10


	//   ....[8]....
        /*0700*/ 	.word	0x00004de0


	//   ....[9]....
        /*0704*/ 	.word	0x00004e00


	//   ....[10]....
        /*0708*/ 	.word	0x000052a0


	//   ....[11]....
        /*070c*/ 	.word	0x000052c0


	//   ....[12]....
        /*0710*/ 	.word	0x000052d0


	//   ....[13]....
        /*0714*/ 	.word	0x000052e0


	//   ....[14]....
        /*0718*/ 	.word	0x00005310


	//   ....[15]....
        /*071c*/ 	.word	0x00005330


	//   ....[16]....
        /*0720*/ 	.word	0x00005350


	//   ....[17]....
        /*0724*/ 	.word	0x00005360


	//   ....[18]....
        /*0728*/ 	.word	0x00005420


	//   ....[19]....
        /*072c*/ 	.word	0x00005440


	//----- nvinfo : EIATTR_VRC_CTA_INIT_COUNT
	.align		4
.L_66:
        /*0730*/ 	.byte	0x02, 0x4a
	.zero		1
	.zero		1


	//----- nvinfo : EIATTR_EXIT_INSTR_OFFSETS
	.align		4
        /*0734*/ 	.byte	0x04, 0x1c
        /*0736*/ 	.short	(.L_68 - .L_67)


	//   ....[0]....
.L_67:
        /*0738*/ 	.word	0x00008650


	//   ....[1]....
        /*073c*/ 	.word	0x00008680


	//----- nvinfo : EIATTR_REQNTID
	.align		4
.L_68:
        /*0740*/ 	.byte	0x04, 0x10
        /*0742*/ 	.short	(.L_70 - .L_69)
.L_69:
        /*0744*/ 	.word	0x00000080
        /*0748*/ 	.word	0x00000001
        /*074c*/ 	.word	0x00000001


	//----- nvinfo : EIATTR_CBANK_PARAM_SIZE
	.align		4
.L_70:
        /*0750*/ 	.byte	0x03, 0x19
        /*0752*/ 	.short	0x0088


	//----- nvinfo : EIATTR_PARAM_CBANK
	.align		4
        /*0754*/ 	.byte	0x04, 0x0a
        /*0756*/ 	.short	(.L_72 - .L_71)
	.align		4
.L_71:
        /*0758*/ 	.word	index@(.nv.constant0.attn_fwd)
        /*075c*/ 	.short	0x0380
        /*075e*/ 	.short	0x0088


	//----- nvinfo : EIATTR_SW_WAR
	.align		4
.L_72:
        /*0760*/ 	.byte	0x04, 0x36
        /*0762*/ 	.short	(.L_74 - .L_73)
.L_73:
        /*0764*/ 	.word	0x00000008
.L_74:


//--------------------- .nv.compat                --------------------------
	.section	.nv.compat,"",@"SHT_CUDA_COMPAT_INFO"
	.align	4
        /*0000*/ 	.byte	0x02, 0x02, 0x01, 0x00, 0x02, 0x05, 0x05, 0x00, 0x02, 0x03, 0x00, 0x00, 0x02, 0x06, 0x01, 0x00


//--------------------- .nv.callgraph             --------------------------
	.section	.nv.callgraph,"",@"SHT_CUDA_CALLGRAPH"
	.align	4
	.sectionentsize	8
	.align		4
        /*0000*/ 	.word	0x00000000
	.align		4
        /*0004*/ 	.word	0xffffffff
	.align		4
        /*0008*/ 	.word	0x00000000
	.align		4
        /*000c*/ 	.word	0xfffffffe
	.align		4
        /*0010*/ 	.word	0x00000000
	.align		4
        /*0014*/ 	.word	0xfffffffd
	.align		4
        /*0018*/ 	.word	0x00000000
	.align		4
        /*001c*/ 	.word	0xfffffffc


//--------------------- .nv.constant4             --------------------------
	.section	.nv.constant4,"a",@progbits
	.align	8
	.align		8
.nv.constant4:
        /*0000*/ 	.dword	_$_str


//--------------------- .text.attn_fwd            --------------------------
	.section	.text.attn_fwd,"ax",@progbits
	.align	128
        .global         attn_fwd
        .type           attn_fwd,@function
        .size           attn_fwd,(.L_x_3 - attn_fwd)
        .other          attn_fwd,@"STO_CUDA_ENTRY STV_DEFAULT"
attn_fwd:
.text.attn_fwd:
[----:B------:R-:W0:Y:S01]  /*0000*/  LDC R1, c[0x0][0x37c] ;  /* 0x0000df00ff017b82 */ /* 0x000e220000000800 */
[----:B------:R-:W1:Y:S07]  /*0010*/  S2R R128, SR_CTAID.X ;  /* 0x0000000000807919 */ /* 0x000e6e0000002500 */
[----:B------:R-:W2:Y:S01]  /*0020*/  S2UR UR7, SR_CTAID.Y ;  /* 0x00000000000779c3 */ /* 0x000ea20000002600 */
[----:B------:R-:W2:Y:S01]  /*0030*/  LDCU.64 UR4, c[0x0][0x3b0] ;  /* 0x00007600ff0477ac */ /* 0x000ea20008000a00 */
[----:B0-----:R-:W-:Y:S01]  /*0040*/  VIADD R1, R1, 0xfffffd98 ;  /* 0xfffffd9801017836 */ /* 0x001fe20000000000 */
[----:B------:R-:W0:Y:S01]  /*0050*/  S2R R100, SR_TID.X ;  /* 0x0000000000647919 */ /* 0x000e220000002100 */
[----:B------:R-:W3:Y:S04]  /*0060*/  LDCU.64 UR10, c[0x0][0x358] ;  /* 0x00006b00ff0a77ac */ /* 0x000ee80008000a00 */
[----:B------:R-:W4:Y:S08]  /*0070*/  LDC R19, c[0x0][0x3b8] ;  /* 0x0000ee00ff137b82 */ /* 0x000f300000000800 */
[----:B------:R-:W5:Y:S01]  /*0080*/  LDC.64 R74, c[0x0][0x380] ;  /* 0x0000e000ff4a7b82 */ /* 0x000f620000000a00 */
[----:B--2---:R-:W-:-:S04]  /*0090*/  UIMAD UR4, UR7, UR4, URZ ;  /* 0x00000004070472a4 */ /* 0x004fc8000f8e02ff */
[----:B------:R-:W-:Y:S01]  /*00a0*/  USHF.L.U32 UR6, UR4, 0x1, URZ ;  /* 0x0000000104067899 */ /* 0x000fe200080006ff */
[----:B-1----:R-:W-:Y:S01]  /*00b0*/  IMAD.SHL.U32 R128, R128, 0x20, RZ ;  /* 0x0000002080807824 */ /* 0x002fe200078e00ff */
[----:B0-----:R-:W-:-:S04]  /*00c0*/  SHF.R.U32.HI R2, RZ, 0x5, R100 ;  /* 0x00000005ff027819 */ /* 0x001fc80000011664 */
[----:B------:R-:W-:Y:S02]  /*00d0*/  LOP3.LUT R0, R128, 0x1f, R100, 0xf8, !PT ;  /* 0x0000001f80007812 */ /* 0x000fe400078ef864 */
[----:B------:R-:W-:-:S03]  /*00e0*/  SGXT.U32 R2, R2, 0x2 ;  /* 0x000000020202781a */ /* 0x000fc60000000000 */
[----:B------:R-:W-:Y:S01]  /*00f0*/  IMAD R0, R0, UR5, RZ ;  /* 0x0000000500007c24 */ /* 0x000fe2000f8e02ff */
[----:B------:R-:W-:Y:S01]  /*0100*/  UIMAD.WIDE UR4, UR4, 0x2, URZ ;  /* 0x00000002040478a5 */ /* 0x000fe2000f8e02ff */
[----:B----4-:R-:W-:Y:S02]  /*0110*/  IMAD R4, R2, R19, RZ ;  /* 0x0000001302047224 */ /* 0x010fe400078e02ff */
[C---:B------:R-:W-:Y:S02]  /*0120*/  IMAD.SHL.U32 R3, R0.reuse, 0x2, RZ ;  /* 0x0000000200037824 */ /* 0x040fe400078e00ff */
[----:B------:R-:W-:-:S03]  /*0130*/  IMAD.HI R0, R0, 0x2, RZ ;  /* 0x0000000200007827 */ /* 0x000fc600078e02ff */
[----:B-----5:R-:W-:Y:S01]  /*0140*/  IADD3 R73, P0, P1, R3, UR6, R74 ;  /* 0x0000000603497c10 */ /* 0x020fe2000f91e04a */
[----:B------:R-:W-:-:S03]  /*0150*/  IMAD R5, R19, 0x4, R4 ;  /* 0x0000000413057824 */ /* 0x000fc600078e0204 */
[----:B------:R-:W-:Y:S01]  /*0160*/  IADD3.X R75, PT, PT, R0, UR5, R75, P0, P1 ;  /* 0x00000005004b7c10 */ /* 0x000fe200087e244b */
[----:B------:R-:W-:Y:S01]  /*0170*/  IMAD R7, R19, 0x4, R5 ;  /* 0x0000000413077824 */ /* 0x000fe200078e0205 */
[----:B------:R-:W-:-:S03]  /*0180*/  LEA R2, P0, R4, R73, 0x1 ;  /* 0x0000004904027211 */ /* 0x000fc600078008ff */
[----:B------:R-:W-:Y:S01]  /*0190*/  IMAD R0, R19, 0x4, R7 ;  /* 0x0000000413007824 */ /* 0x000fe200078e0207 */
[----:B------:R-:W-:Y:S02]  /*01a0*/  LEA.HI.X.SX32 R3, R4, R75, 0x1, P0 ;  /* 0x0000004b04037211 */ /* 0x000fe400000f0eff */
[----:B------:R-:W-:Y:S02]  /*01b0*/  LEA R4, P0, R5, R73, 0x1 ;  /* 0x0000004905047211 */ /* 0x000fe400078008ff */
[----:B------:R-:W-:Y:S01]  /*01c0*/  LEA R11, R19, R0, 0x2 ;  /* 0x00000000130b7211 */ /* 0x000fe200078e10ff */
[----:B---3--:R0:W2:Y:S01]  /*01d0*/  LDG.E.U16 R21, desc[UR10][R2.64] ;  /* 0x0000000a02157981 */ /* 0x0080a2000c1e1500 */
[----:B------:R-:W-:Y:S02]  /*01e0*/  LEA.HI.X.SX32 R5, R5, R75, 0x1, P0 ;  /* 0x0000004b05057211 */ /* 0x000fe400000f0eff */
[CC--:B------:R-:W-:Y:S02]  /*01f0*/  LEA R8, P0, R0.reuse, R73.reuse, 0x1 ;  /* 0x0000004900087211 */ /* 0x0c0fe400078008ff */
[----:B------:R-:W-:Y:S01]  /*0200*/  LEA R6, P1, R7, R73, 0x1 ;  /* 0x0000004907067211 */ /* 0x000fe200078208ff */
[----:B------:R-:W3:Y:S01]  /*0210*/  LDG.E.U16 R23, desc[UR10][R4.64] ;  /* 0x0000000a04177981 */ /* 0x000ee2000c1e1500 */
[----:B------:R-:W-:Y:S01]  /*0220*/  LEA.HI.X.SX32 R9, R0, R75, 0x1, P0 ;  /* 0x0000004b00097211 */ /* 0x000fe200000f0eff */
[----:B------:R-:W-:Y:S01]  /*0230*/  IMAD R0, R19, 0x4, R11 ;  /* 0x0000000413007824 */ /* 0x000fe200078e020b */
[----:B------:R-:W-:-:S02]  /*0240*/  LEA R10, P0, R11, R73, 0x1 ;  /* 0x000000490b0a7211 */ /* 0x000fc400078008ff */
[-C--:B------:R-:W-:Y:S01]  /*0250*/  LEA.HI.X.SX32 R7, R7, R75.reuse, 0x1, P1 ;  /* 0x0000004b07077211 */ /* 0x080fe200008f0eff */
[----:B------:R-:W-:Y:S01]  /*0260*/  IMAD R13, R19, 0x4, R0 ;  /* 0x00000004130d7824 */ /* 0x000fe200078e0200 */
[----:B------:R-:W-:Y:S01]  /*0270*/  LEA.HI.X.SX32 R11, R11, R75, 0x1, P0 ;  /* 0x0000004b0b0b7211 */ /* 0x000fe200000f0eff */
[----:B------:R-:W4:Y:S01]  /*0280*/  LDG.E.U16 R27, desc[UR10][R8.64] ;  /* 0x0000000a081b7981 */ /* 0x000f22000c1e1500 */
[C---:B0-----:R-:W-:Y:S01]  /*0290*/  LEA R2, P0, R0.reuse, R73, 0x1 ;  /* 0x0000004900027211 */ /* 0x041fe200078008ff */
[C---:B------:R-:W-:Y:S02]  /*02a0*/  IMAD R14, R19.reuse, 0x4, R13 ;  /* 0x00000004130e7824 */ /* 0x040fe400078e020d */
[----:B------:R0:W5:Y:S01]  /*02b0*/  LDG.E.U16 R25, desc[UR10][R6.64] ;  /* 0x0000000a06197981 */ /* 0x000162000c1e1500 */
[----:B------:R-:W-:Y:S01]  /*02c0*/  LEA.HI.X.SX32 R3, R0, R75, 0x1, P0 ;  /* 0x0000004b00037211 */ /* 0x000fe200000f0eff */
[----:B------:R-:W-:Y:S01]  /*02d0*/  IMAD R0, R19, 0x4, R14 ;  /* 0x0000000413007824 */ /* 0x000fe200078e020e */
[-C--:B------:R-:W-:Y:S01]  /*02e0*/  LEA R12, P1, R13, R73.reuse, 0x1 ;  /* 0x000000490d0c7211 */ /* 0x080fe200078208ff */
[----:B------:R1:W3:Y:S01]  /*02f0*/  LDG.E.U16 R29, desc[UR10][R10.64] ;  /* 0x0000000a0a1d7981 */ /* 0x0002e2000c1e1500 */
[----:B0-----:R-:W-:Y:S01]  /*0300*/  LEA R6, P0, R14, R73, 0x1 ;  /* 0x000000490e067211 */ /* 0x001fe200078008ff */
[----:B------:R-:W-:-:S02]  /*0310*/  IMAD R9, R19, 0x4, R0 ;  /* 0x0000000413097824 */ /* 0x000fc400078e0200 */
[----:B------:R0:W4:Y:S01]  /*0320*/  LDG.E.U16 R31, desc[UR10][R2.64] ;  /* 0x0000000a021f7981 */ /* 0x000122000c1e1500 */
[----:B------:R-:W-:Y:S02]  /*0330*/  LEA.HI.X.SX32 R7, R14, R75, 0x1, P0 ;  /* 0x0000004b0e077211 */ /* 0x000fe400000f0eff */
[C---:B------:R-:W-:Y:S02]  /*0340*/  LEA R4, P0, R0.reuse, R73, 0x1 ;  /* 0x0000004900047211 */ /* 0x040fe400078008ff */
[-C--:B------:R-:W-:Y:S01]  /*0350*/  LEA.HI.X.SX32 R13, R13, R75.reuse, 0x1, P1 ;  /* 0x0000004b0d0d7211 */ /* 0x080fe200008f0eff */
[----:B------:R-:W4:Y:S01]  /*0360*/  LDG.E.U16 R35, desc[UR10][R6.64] ;  /* 0x0000000a06237981 */ /* 0x000f22000c1e1500 */
[----:B------:R-:W-:Y:S01]  /*0370*/  LEA.HI.X.SX32 R5, R0, R75, 0x1, P0 ;  /* 0x0000004b00057211 */ /* 0x000fe200000f0eff */
[----:B------:R-:W-:Y:S01]  /*0380*/  IMAD R0, R19, 0x4, R9 ;  /* 0x0000000413007824 */ /* 0x000fe200078e0209 */
[-C--:B------:R-:W-:Y:S01]  /*0390*/  LEA R8, P0, R9, R73.reuse, 0x1 ;  /* 0x0000004909087211 */ /* 0x080fe200078008ff */
[----:B------:R0:W4:Y:S03]  /*03a0*/  LDG.E.U16 R33, desc[UR10][R12.64] ;  /* 0x0000000a0c217981 */ /* 0x000126000c1e1500 */
[----:B-1----:R-:W-:Y:S01]  /*03b0*/  LEA R10, P1, R0, R73, 0x1 ;  /* 0x00000049000a7211 */ /* 0x002fe200078208ff */
[----:B------:R1:W4:Y:S01]  /*03c0*/  LDG.E.U16 R37, desc[UR10][R4.64] ;  /* 0x0000000a04257981 */ /* 0x000322000c1e1500 */
[----:B------:R-:W-:-:S02]  /*03d0*/  LEA R14, R19, R0, 0x2 ;  /* 0x00000000130e7211 */ /* 0x000fc400078e10ff */
[-C--:B------:R-:W-:Y:S02]  /*03e0*/  LEA.HI.X.SX32 R9, R9, R75.reuse, 0x1, P0 ;  /* 0x0000004b09097211 */ /* 0x080fe400000f0eff */
[----:B------:R-:W-:Y:S01]  /*03f0*/  LEA.HI.X.SX32 R11, R0, R75, 0x1, P1 ;  /* 0x0000004b000b7211 */ /* 0x000fe200008f0eff */
[C---:B------:R-:W-:Y:S01]  /*0400*/  IMAD R0, R19.reuse, 0x4, R14 ;  /* 0x0000000413007824 */ /* 0x040fe200078e020e */
[C---:B0-----:R-:W-:Y:S01]  /*0410*/  LEA R2, P0, R14.reuse, R73, 0x1 ;  /* 0x000000490e027211 */ /* 0x041fe200078008ff */
[----:B------:R0:W4:Y:S03]  /*0420*/  LDG.E.U16 R39, desc[UR10][R8.64] ;  /* 0x0000000a08277981 */ /* 0x000126000c1e1500 */
[----:B------:R-:W-:Y:S01]  /*0430*/  LEA.HI.X.SX32 R3, R14, R75, 0x1, P0 ;  /* 0x0000004b0e037211 */ /* 0x000fe200000f0eff */
[C---:B------:R-:W-:Y:S01]  /*0440*/  IMAD R13, R19.reuse, 0x4, R0 ;  /* 0x00000004130d7824 */ /* 0x040fe200078e0200 */
[C---:B------:R-:W-:Y:S01]  /*0450*/  LEA R6, P0, R0.reuse, R73, 0x1 ;  /* 0x0000004900067211 */ /* 0x040fe200078008ff */
[----:B------:R0:W4:Y:S03]  /*0460*/  LDG.E.U16 R41, desc[UR10][R10.64] ;  /* 0x0000000a0a297981 */ /* 0x000126000c1e1500 */
[----:B------:R-:W-:Y:S01]  /*0470*/  LEA.HI.X.SX32 R7, R0, R75, 0x1, P0 ;  /* 0x0000004b00077211 */ /* 0x000fe200000f0eff */
[----:B------:R-:W-:Y:S01]  /*0480*/  IMAD R0, R19, 0x4, R13 ;  /* 0x0000000413007824 */ /* 0x000fe200078e020d */
[-C--:B-1----:R-:W-:Y:S01]  /*0490*/  LEA R4, P0, R13, R73.reuse, 0x1 ;  /* 0x000000490d047211 */ /* 0x082fe200078008ff */
[----:B------:R1:W4:Y:S02]  /*04a0*/  LDG.E.U16 R43, desc[UR10][R2.64] ;  /* 0x0000000a022b7981 */ /* 0x000324000c1e1500 */
[----:B------:R-:W-:Y:S01]  /*04b0*/  IMAD R14, R19, 0x4, R0 ;  /* 0x00000004130e7824 */ /* 0x000fe200078e0200 */
[----:B------:R-:W-:Y:S01]  /*04c0*/  LEA R12, P1, R0, R73, 0x1 ;  /* 0x00000049000c7211 */ /* 0x000fe200078208ff */
[----:B------:R1:W4:Y:S01]  /*04d0*/  LDG.E.U16 R45, desc[UR10][R6.64] ;  /* 0x0000000a062d7981 */ /* 0x000322000c1e1500 */
[----:B------:R-:W-:-:S02]  /*04e0*/  LEA.HI.X.SX32 R5, R13, R75, 0x1, P0 ;  /* 0x0000004b0d057211 */ /* 0x000fc400000f0eff */
[----:B------:R-:W-:Y:S01]  /*04f0*/  LEA.HI.X.SX32 R13, R0, R75, 0x1, P1 ;  /* 0x0000004b000d7211 */ /* 0x000fe200008f0eff */
[C---:B------:R-:W-:Y:S01]  /*0500*/  IMAD R0, R19.reuse, 0x4, R14 ;  /* 0x0000000413007824 */ /* 0x040fe200078e020e */
[C---:B0-----:R-:W-:Y:S01]  /*0510*/  LEA R8, P0, R14.reuse, R73, 0x1 ;  /* 0x000000490e087211 */ /* 0x041fe200078008ff */
[----:B------:R0:W4:Y:S02]  /*0520*/  LDG.E.U16 R47, desc[UR10][R4.64] ;  /* 0x0000000a042f7981 */ /* 0x000124000c1e1500 */
[C---:B------:R-:W-:Y:S01]  /*0530*/  IMAD R10, R19.reuse, 0x4, R0 ;  /* 0x00000004130a7824 */ /* 0x040fe200078e0200 */
[----:B------:R-:W-:Y:S01]  /*0540*/  LEA.HI.X.SX32 R9, R14, R75, 0x1, P0 ;  /* 0x0000004b0e097211 */ /* 0x000fe200000f0eff */
[----:B------:R0:W4:Y:S01]  /*0550*/  LDG.E.U16 R49, desc[UR10][R12.64] ;  /* 0x0000000a0c317981 */ /* 0x000122000c1e1500 */
[C---:B-1----:R-:W-:Y:S02]  /*0560*/  LEA R2, P0, R0.reuse, R73, 0x1 ;  /* 0x0000004900027211 */ /* 0x042fe400078008ff */
[----:B------:R-:W-:Y:S01]  /*0570*/  LEA R11, R19, R10, 0x2 ;  /* 0x0000000a130b7211 */ /* 0x000fe200078e10ff */
[----:B------:R1:W4:Y:S01]  /*0580*/  LDG.E.U16 R51, desc[UR10][R8.64] ;  /* 0x0000000a08337981 */ /* 0x000322000c1e1500 */
[----:B------:R-:W-:-:S03]  /*0590*/  LEA.HI.X.SX32 R3, R0, R75, 0x1, P0 ;  /* 0x0000004b00037211 */ /* 0x000fc600000f0eff */
[C---:B------:R-:W-:Y:S01]  /*05a0*/  IMAD R0, R19.reuse, 0x4, R11 ;  /* 0x0000000413007824 */ /* 0x040fe200078e020b */
[CC--:B------:R-:W-:Y:S01]  /*05b0*/  LEA R6, P0, R10.reuse, R73.reuse, 0x1 ;  /* 0x000000490a067211 */ /* 0x0c0fe200078008ff */
[----:B------:R1:W4:Y:S02]  /*05c0*/  LDG.E.U16 R53, desc[UR10][R2.64] ;  /* 0x0000000a02357981 */ /* 0x000324000c1e1500 */
[----:B------:R-:W-:Y:S01]  /*05d0*/  IMAD R14, R19, 0x4, R0 ;  /* 0x00000004130e7824 */ /* 0x000fe200078e0200 */
[----:B0-----:R-:W-:Y:S02]  /*05e0*/  LEA R4, P1, R11, R73, 0x1 ;  /* 0x000000490b047211 */ /* 0x001fe400078208ff */
[----:B------:R-:W-:Y:S01]  /*05f0*/  LEA.HI.X.SX32 R7, R10, R75, 0x1, P0 ;  /* 0x0000004b0a077211 */ /* 0x000fe200000f0eff */
[----:B------:R-:W-:Y:S01]  /*0600*/  IMAD R15, R19, 0x4, R14 ;  /* 0x00000004130f7824 */ /* 0x000fe200078e020e */
[C---:B------:R-:W-:Y:S02]  /*0610*/  LEA R10, P0, R0.reuse, R73, 0x1 ;  /* 0x00000049000a7211 */ /* 0x040fe400078008ff */
[-C--:B------:R-:W-:Y:S01]  /*0620*/  LEA.HI.X.SX32 R5, R11, R75.reuse, 0x1, P1 ;  /* 0x0000004b0b057211 */ /* 0x080fe200008f0eff */
[C---:B------:R-:W-:Y:S01]  /*0630*/  IMAD R13, R19.reuse, 0x4, R15 ;  /* 0x00000004130d7824 */ /* 0x040fe200078e020f */
[----:B------:R-:W-:Y:S01]  /*0640*/  LEA.HI.X.SX32 R11, R0, R75, 0x1, P0 ;  /* 0x0000004b000b7211 */ /* 0x000fe200000f0eff */
[----:B------:R0:W4:Y:S01]  /*0650*/  LDG.E.U16 R55, desc[UR10][R6.64] ;  /* 0x0000000a06377981 */ /* 0x000122000c1e1500 */
[----:B-1----:R-:W-:Y:S01]  /*0660*/  LEA R8, P0, R14, R73, 0x1 ;  /* 0x000000490e087211 */ /* 0x002fe200078008ff */
[----:B------:R-:W-:-:S02]  /*0670*/  IMAD R0, R19, 0x4, R13 ;  /* 0x0000000413007824 */ /* 0x000fc400078e020d */
[----:B------:R1:W4:Y:S01]  /*0680*/  LDG.E.U16 R57, desc[UR10][R4.64] ;  /* 0x0000000a04397981 */ /* 0x000322000c1e1500 */
[----:B------:R-:W-:Y:S01]  /*0690*/  LEA.HI.X.SX32 R9, R14, R75, 0x1, P0 ;  /* 0x0000004b0e097211 */ /* 0x000fe200000f0eff */
[----:B------:R-:W-:Y:S01]  /*06a0*/  IMAD R14, R19, 0x4, R0 ;  /* 0x00000004130e7824 */ /* 0x000fe200078e0200 */
[----:B------:R-:W-:Y:S01]  /*06b0*/  LEA R2, P0, R15, R73, 0x1 ;  /* 0x000000490f027211 */ /* 0x000fe200078008ff */
[----:B------:R1:W4:Y:S03]  /*06c0*/  LDG.E.U16 R59, desc[UR10][R10.64] ;  /* 0x0000000a0a3b7981 */ /* 0x000326000c1e1500 */
[----:B------:R-:W-:Y:S01]  /*06d0*/  LEA R16, R19, R14, 0x2 ;  /* 0x0000000e13107211 */ /* 0x000fe200078e10ff */
[----:B------:R1:W4:Y:S01]  /*06e0*/  LDG.E.U16 R61, desc[UR10][R8.64] ;  /* 0x0000000a083d7981 */ /* 0x000322000c1e1500 */
[----:B------:R-:W-:-:S03]  /*06f0*/  LEA.HI.X.SX32 R3, R15, R75, 0x1, P0 ;  /* 0x0000004b0f037211 */ /* 0x000fc600000f0eff */
[C---:B------:R-:W-:Y:S01]  /*0700*/  IMAD R15, R19.reuse, 0x4, R16 ;  /* 0x00000004130f7824 */ /* 0x040fe200078e0210 */
[CC--:B0-----:R-:W-:Y:S01]  /*0710*/  LEA R6, P0, R14.reuse, R73.reuse, 0x1 ;  /* 0x000000490e067211 */ /* 0x0c1fe200078008ff */
[----:B------:R0:W4:Y:S02]  /*0720*/  LDG.E.U16 R63, desc[UR10][R2.64] ;  /* 0x0000000a023f7981 */ /* 0x000124000c1e1500 */
[----:B------:R-:W-:Y:S01]  /*0730*/  IMAD R17, R19, 0x4, R15 ;  /* 0x0000000413117824 */ /* 0x000fe200078e020f */
[----:B------:R-:W-:Y:S02]  /*0740*/  LEA R12, P1, R13, R73, 0x1 ;  /* 0x000000490d0c7211 */ /* 0x000fe400078208ff */
[----:B------:R-:W-:Y:S01]  /*0750*/  LEA.HI.X.SX32 R7, R14, R75, 0x1, P0 ;  /* 0x0000004b0e077211 */ /* 0x000fe200000f0eff */
[----:B-1----:R-:W-:Y:S01]  /*0760*/  IMAD R5, R19, 0x4, R17 ;  /* 0x0000000413057824 */ /* 0x002fe200078e0211 */
[----:B------:R-:W-:Y:S02]  /*0770*/  LEA R10, P0, R15, R73, 0x1 ;  /* 0x000000490f0a7211 */ /* 0x000fe400078008ff */
[-C--:B------:R-:W-:Y:S01]  /*0780*/  LEA.HI.X.SX32 R13, R13, R75.reuse, 0x1, P1 ;  /* 0x0000004b0d0d7211 */ /* 0x080fe200008f0eff */
[----:B------:R-:W-:Y:S01]  /*0790*/  IMAD R18, R19, 0x4, R5 ;  /* 0x0000000413127824 */ /* 0x000fe200078e0205 */
[----:B------:R-:W-:Y:S01]  /*07a0*/  LEA.HI.X.SX32 R11, R15, R75, 0x1, P0 ;  /* 0x0000004b0f0b7211 */ /* 0x000fe200000f0eff */
[----:B------:R1:W4:Y:S01]  /*07b0*/  LDG.E.U16 R67, desc[UR10][R6.64] ;  /* 0x0000000a06437981 */ /* 0x000322000c1e1500 */
[-C--:B------:R-:W-:Y:S01]  /*07c0*/  LEA R8, P1, R5, R73.reuse, 0x1 ;  /* 0x0000004905087211 */ /* 0x080fe200078208ff */
[----:B------:R-:W-:Y:S01]  /*07d0*/  IMAD R15, R19, 0x4, R18 ;  /* 0x00000004130f7824 */ /* 0x000fe200078e0212 */
[C---:B------:R-:W-:Y:S01]  /*07e0*/  LEA R4, P0, R0.reuse, R73, 0x1 ;  /* 0x0000004900047211 */ /* 0x040fe200078008ff */
[----:B------:R1:W4:Y:S01]  /*07f0*/  LDG.E.U16 R65, desc[UR10][R12.64] ;  /* 0x0000000a0c417981 */ /* 0x000322000c1e1500 */
[-C--:B------:R-:W-:Y:S01]  /*0800*/  LEA.HI.X.SX32 R9, R5, R75.reuse, 0x1, P1 ;  /* 0x0000004b05097211 */ /* 0x080fe200008f0eff */
[----:B------:R-:W-:Y:S01]  /*0810*/  IMAD R19, R19, 0x4, R15 ;  /* 0x0000000413137824 */ /* 0x000fe200078e020f */
[----:B------:R-:W-:Y:S01]  /*0820*/  LEA.HI.X.SX32 R5, R0, R75, 0x1, P0 ;  /* 0x0000004b00057211 */ /* 0x000fe200000f0eff */
[----:B------:R1:W4:Y:S01]  /*0830*/  LDG.E.U16 R71, desc[UR10][R10.64] ;  /* 0x0000000a0a477981 */ /* 0x000322000c1e1500 */
[----:B0-----:R-:W-:-:S02]  /*0840*/  LEA R2, P0, R16, R73, 0x1 ;  /* 0x0000004910027211 */ /* 0x001fc400078008ff */
[-C--:B-1----:R-:W-:Y:S01]  /*0850*/  LEA R6, P1, R17, R73.reuse, 0x1 ;  /* 0x0000004911067211 */ /* 0x082fe200078208ff */
[----:B------:R-:W4:Y:S01]  /*0860*/  LDG.E.U16 R9, desc[UR10][R8.64] ;  /* 0x0000000a08097981 */ /* 0x000f22000c1e1500 */
[----:B------:R-:W-:Y:S02]  /*0870*/  LEA R14, P2, R15, R73, 0x1 ;  /* 0x000000490f0e7211 */ /* 0x000fe400078408ff */
[-C--:B------:R-:W-:Y:S01]  /*0880*/  LEA.HI.X.SX32 R3, R16, R75.reuse, 0x1, P0 ;  /* 0x0000004b10037211 */ /* 0x080fe200000f0eff */
[----:B------:R-:W4:Y:S01]  /*0890*/  LDG.E.U16 R69, desc[UR10][R4.64] ;  /* 0x0000000a04457981 */ /* 0x000f22000c1e1500 */
[----:B------:R-:W-:Y:S02]  /*08a0*/  LEA.HI.X.SX32 R7, R17, R75, 0x1, P1 ;  /* 0x0000004b11077211 */ /* 0x000fe400008f0eff */
[-C--:B------:R-:W-:Y:S01]  /*08b0*/  LEA R12, P0, R18, R73.reuse, 0x1 ;  /* 0x00000049120c7211 */ /* 0x080fe200078008ff */
[----:B------:R-:W4:Y:S01]  /*08c0*/  LDG.E.U16 R17, desc[UR10][R2.64] ;  /* 0x0000000a02117981 */ /* 0x000f22000c1e1500 */
[----:B------:R-:W-:-:S02]  /*08d0*/  LEA R10, P1, R19, R73, 0x1 ;  /* 0x00000049130a7211 */ /* 0x000fc400078208ff */
[-C--:B------:R-:W-:Y:S01]  /*08e0*/  LEA.HI.X.SX32 R15, R15, R75.reuse, 0x1, P2 ;  /* 0x0000004b0f0f7211 */ /* 0x080fe200010f0eff */
[----:B------:R-:W4:Y:S01]  /*08f0*/  LDG.E.U16 R7, desc[UR10][R6.64] ;  /* 0x0000000a06077981 */ /* 0x000f22000c1e1500 */
[-C--:B------:R-:W-:Y:S02]  /*0900*/  LEA.HI.X.SX32 R13, R18, R75.reuse, 0x1, P0 ;  /* 0x0000004b120d7211 */ /* 0x080fe400000f0eff */
[----:B------:R-:W-:Y:S02]  /*0910*/  LEA.HI.X.SX32 R11, R19, R75, 0x1, P1 ;  /* 0x0000004b130b7211 */ /* 0x000fe400008f0eff */
[----:B------:R0:W4:Y:S04]  /*0920*/  LDG.E.U16 R15, desc[UR10][R14.64] ;  /* 0x0000000a0e0f7981 */ /* 0x000128000c1e1500 */
[----:B------:R-:W4:Y:S04]  /*0930*/  LDG.E.U16 R13, desc[UR10][R12.64] ;  /* 0x0000000a0c0d7981 */ /* 0x000f28000c1e1500 */
[----:B------:R-:W4:Y:S01]  /*0940*/  LDG.E.U16 R11, desc[UR10][R10.64] ;  /* 0x0000000a0a0b7981 */ /* 0x000f22000c1e1500 */
[----:B------:R-:W1:Y:S01]  /*0950*/  S2UR UR6, SR_CgaCtaId ;  /* 0x00000000000679c3 */ /* 0x000e620000008800 */
[----:B------:R-:W-:Y:S01]  /*0960*/  SHF.R.S32.HI R0, RZ, 0x6, R100 ;  /* 0x00000006ff007819 */ /* 0x000fe20000011464 */
[----:B------:R-:W-:Y:S01]  /*0970*/  VIADD R20, R128, 0x20 ;  /* 0x0000002080147836 */ /* 0x000fe20000000000 */
[----:B0-----:R-:W-:Y:S01]  /*0980*/  LOP3.LUT R14, R100, 0x3f, RZ, 0xc0, !PT ;  /* 0x0000003f640e7812 */ /* 0x001fe200078ec0ff */
[----:B------:R-:W-:Y:S01]  /*0990*/  UMOV UR4, 0x400 ;  /* 0x0000040000047882 */ /* 0x000fe20000000000 */
[----:B------:R-:W-:-:S02]  /*09a0*/  SGXT R0, R0, 0x1 ;  /* 0x000000010000781a */ /* 0x000fc40000000200 */
[----:B------:R-:W-:Y:S02]  /*09b0*/  SHF.L.U32 R3, R14, 0x1, RZ ;  /* 0x000000010e037819 */ /* 0x000fe400000006ff */
[----:B------:R-:W-:Y:S02]  /*09c0*/  ISETP.GE.AND P0, PT, R20, 0x1, PT ;  /* 0x000000011400780c */ /* 0x000fe40003f06270 */
[----:B------:R-:W-:-:S04]  /*09d0*/  LOP3.LUT R0, R3, 0x90, R0, 0x78, !PT ;  /* 0x0000009003007812 */ /* 0x000fc800078e7800 */
[----:B------:R-:W-:Y:S01]  /*09e0*/  LOP3.LUT R252, R0, 0x20, RZ, 0x3c, !PT ;  /* 0x0000002000fc7812 */ /* 0x000fe200078e3cff */
[----:B-1----:R-:W-:Y:S01]  /*09f0*/  ULEA UR6, UR6, UR4, 0x18 ;  /* 0x0000000406067291 */ /* 0x002fe2000f8ec0ff */
[----:B------:R-:W-:Y:S01]  /*0a00*/  IMAD.MOV.U32 R2, RZ, RZ, -0x800000 ;  /* 0xff800000ff027424 */ /* 0x000fe200078e00ff */
[----:B------:R-:W-:Y:S01]  /*0a10*/  MOV R66, 0x3f800000 ;  /* 0x3f80000000427802 */ /* 0x000fe20000000f00 */
[----:B------:R-:W-:Y:S01]  /*0a20*/  IMAD.MOV.U32 R3, RZ, RZ, -0x800000 ;  /* 0xff800000ff037424 */ /* 0x000fe200078e00ff */
[----:B------:R-:W-:Y:S01]  /*0a30*/  CS2R R96, SRZ ;  /* 0x0000000000607805 */ /* 0x000fe2000001ff00 */
[----:B------:R-:W-:Y:S01]  /*0a40*/  IMAD.MOV.U32 R4, RZ, RZ, -0x800000 ;  /* 0xff800000ff047424 */ /* 0x000fe200078e00ff */
[----:B------:R-:W-:Y:S01]  /*0a50*/  CS2R R98, SRZ ;  /* 0x0000000000627805 */ /* 0x000fe2000001ff00 */
[----:B------:R-:W-:Y:S01]  /*0a60*/  IMAD.MOV.U32 R5, RZ, RZ, -0x800000 ;  /* 0xff800000ff057424 */ /* 0x000fe200078e00ff */
[----:B------:R-:W-:Y:S01]  /*0a70*/  CS2R R92, SRZ ;  /* 0x00000000005c7805 */ /* 0x000fe2000001ff00 */
[----:B------:R-:W-:Y:S01]  /*0a80*/  IMAD.MOV.U32 R64, RZ, RZ, 0x3f800000 ;  /* 0x3f800000ff407424 */ /* 0x000fe200078e00ff */
[----:B------:R-:W-:-:S02]  /*0a90*/  CS2R R94, SRZ ;  /* 0x00000000005e7805 */ /* 0x000fc4000001ff00 */
[----:B------:R-:W-:Y:S02]  /*0aa0*/  CS2R R88, SRZ ;  /* 0x0000000000587805 */ /* 0x000fe4000001ff00 */
[----:B------:R-:W-:Y:S02]  /*0ab0*/  CS2R R90, SRZ ;  /* 0x00000000005a7805 */ /* 0x000fe4000001ff00 */
[----:B------:R-:W-:Y:S02]  /*0ac0*/  CS2R R84, SRZ ;  /* 0x0000000000547805 */ /* 0x000fe4000001ff00 */
[----:B------:R-:W-:Y:S02]  /*0ad0*/  CS2R R86, SRZ ;  /* 0x0000000000567805 */ /* 0x000fe4000001ff00 */
[----:B------:R-:W-:Y:S02]  /*0ae0*/  CS2R R124, SRZ ;  /* 0x00000000007c7805 */ /* 0x000fe4000001ff00 */
[----:B------:R-:W-:-:S02]  /*0af0*/  CS2R R126, SRZ ;  /* 0x00000000007e7805 */ /* 0x000fc4000001ff00 */
[----:B------:R-:W-:Y:S02]  /*0b00*/  CS2R R120, SRZ ;  /* 0x0000000000787805 */ /* 0x000fe4000001ff00 */
[----:B------:R-:W-:Y:S02]  /*0b10*/  CS2R R122, SRZ ;  /* 0x00000000007a7805 */ /* 0x000fe4000001ff00 */
[----:B------:R-:W-:Y:S02]  /*0b20*/  CS2R R116, SRZ ;  /* 0x0000000000747805 */ /* 0x000fe4000001ff00 */
[----:B------:R-:W-:Y:S02]  /*0b30*/  CS2R R118, SRZ ;  /* 0x0000000000767805 */ /* 0x000fe4000001ff00 */
[----:B------:R-:W-:Y:S02]  /*0b40*/  CS2R R112, SRZ ;  /* 0x0000000000707805 */ /* 0x000fe4000001ff00 */
[----:B------:R-:W-:-:S02]  /*0b50*/  CS2R R114, SRZ ;  /* 0x0000000000727805 */ /* 0x000fc4000001ff00 */
[C---:B------:R-:W-:Y:S02]  /*0b60*/  LOP3.LUT R106, R100.reuse, 0x7f, RZ, 0xc0, !PT ;  /* 0x0000007f646a7812 */ /* 0x040fe400078ec0ff */
[C---:B------:R-:W-:Y:S02]  /*0b70*/  LOP3.LUT R129, R100.reuse, 0x1c, RZ, 0xc0, !PT ;  /* 0x0000001c64817812 */ /* 0x040fe400078ec0ff */
[----:B------:R-:W-:Y:S01]  /*0b80*/  LOP3.LUT R6, R100, 0x60, RZ, 0xc0, !PT ;  /* 0x0000006064067812 */ /* 0x000fe200078ec0ff */
[----:B--2---:R-:W-:Y:S04]  /*0b90*/  STS.U16 [R0+UR6+0x4000], R21 ;  /* 0x0040001500007988 */ /* 0x004fe80008000406 */
[----:B-----5:R-:W-:Y:S04]  /*0ba0*/  STS.U16 [R0+UR6+0x4200], R25 ;  /* 0x0042001900007988 */ /* 0x020fe80008000406 */
[----:B---3--:R-:W-:Y:S04]  /*0bb0*/  STS.U16 [R0+UR6+0x4400], R29 ;  /* 0x0044001d00007988 */ /* 0x008fe80008000406 */
[----:B----4-:R-:W-:Y:S04]  /*0bc0*/  STS.U16 [R0+UR6+0x4600], R33 ;  /* 0x0046002100007988 */ /* 0x010fe80008000406 */
[----:B------:R-:W-:Y:S04]  /*0bd0*/  STS.U16 [R0+UR6+0x4800], R37 ;  /* 0x0048002500007988 */ /* 0x000fe80008000406 */
[----:B------:R-:W-:Y:S04]  /*0be0*/  STS.U16 [R0+UR6+0x4a00], R41 ;  /* 0x004a002900007988 */ /* 0x000fe80008000406 */
[----:B------:R-:W-:Y:S04]  /*0bf0*/  STS.U16 [R0+UR6+0x4c00], R45 ;  /* 0x004c002d00007988 */ /* 0x000fe80008000406 */
[----:B------:R-:W-:Y:S04]  /*0c00*/  STS.U16 [R0+UR6+0x4e00], R49 ;  /* 0x004e003100007988 */ /* 0x000fe80008000406 */
[----:B------:R-:W-:Y:S04]  /*0c10*/  STS.U16 [R0+UR6+0x5000], R53 ;  /* 0x0050003500007988 */ /* 0x000fe80008000406 */
[----:B------:R-:W-:Y:S04]  /*0c20*/  STS.U16 [R0+UR6+0x5200], R57 ;  /* 0x0052003900007988 */ /* 0x000fe80008000406 */
[----:B------:R-:W-:Y:S04]  /*0c30*/  STS.U16 [R0+UR6+0x5400], R61 ;  /* 0x0054003d00007988 */ /* 0x000fe80008000406 */
[----:B------:R0:W-:Y:S04]  /*0c40*/  STS.U16 [R0+UR6+0x5800], R67 ;  /* 0x0058004300007988 */ /* 0x0001e80008000406 */
[----:B------:R1:W-:Y:S04]  /*0c50*/  STS.U16 [R0+UR6+0x5600], R65 ;  /* 0x0056004100007988 */ /* 0x0003e80008000406 */
[----:B------:R-:W-:Y:S04]  /*0c60*/  STS.U16 [R0+UR6+0x5a00], R71 ;  /* 0x005a004700007988 */ /* 0x000fe80008000406 */
[----:B------:R-:W-:Y:S01]  /*0c70*/  STS.U16 [R0+UR6+0x5c00], R9 ;  /* 0x005c000900007988 */ /* 0x000fe20008000406 */
[----:B0-----:R-:W-:-:S02]  /*0c80*/  IMAD.MOV.U32 R67, RZ, RZ, 0x3f800000 ;  /* 0x3f800000ff437424 */ /* 0x001fc400078e00ff */
[----:B-1----:R-:W-:Y:S01]  /*0c90*/  IMAD.MOV.U32 R65, RZ, RZ, 0x3f800000 ;  /* 0x3f800000ff417424 */ /* 0x002fe200078e00ff */
[----:B------:R-:W-:Y:S04]  /*0ca0*/  STS.U16 [R0+UR6+0x5e00], R15 ;  /* 0x005e000f00007988 */ /* 0x000fe80008000406 */
        /* <DEDUP_REMOVED lines=15> */
[----:B------:R1:W-:Y:S01]  /*0da0*/  STS.U16 [R252+UR6+0x5f00], R11 ;  /* 0x005f000bfc007988 */ /* 0x0003e20008000406 */
[----:B0-----:R-:W-:Y:S01]  /*0db0*/  IMAD.SHL.U32 R7, R100, 0x8, RZ ;  /* 0x0000000864077824 */ /* 0x001fe200078e00ff */
[----:B------:R-:W-:Y:S06]  /*0dc0*/  @!P0 BRA `(.L_x_0) ;  /* 0x0000005800c48947 */ /* 0x000fec0003800000 */
[----:B------:R-:W0:Y:S01]  /*0dd0*/  LDC R57, c[0x0][0x3d8] ;  /* 0x0000f600ff397b82 */ /* 0x000e220000000800 */
[----:B------:R-:W-:Y:S01]  /*0de0*/  SHF.R.U32.HI R2, RZ, 0x6, R100 ;  /* 0x00000006ff027819 */ /* 0x000fe20000011664 */
[----:B------:R-:W2:Y:S01]  /*0df0*/  LDCU UR8, c[0x0][0x3c8] ;  /* 0x00007900ff0877ac */ /* 0x000ea20008000800 */
[C---:B------:R-:W-:Y:S01]  /*0e00*/  SHF.L.U32 R4, R100.reuse, 0x1, RZ ;  /* 0x0000000164047819 */ /* 0x040fe200000006ff */
[----:B------:R-:W-:Y:S01]  /*0e10*/  IMAD.SHL.U32 R22, R100, 0x80, RZ ;  /* 0x0000008064167824 */ /* 0x000fe200078e00ff */
[----:B------:R-:W-:Y:S01]  /*0e20*/  SGXT.U32 R2, R2, 0x1 ;  /* 0x000000010202781a */ /* 0x000fe20000000000 */
[----:B------:R-:W3:Y:S01]  /*0e30*/  LDCU.64 UR4, c[0x0][0x3d0] ;  /* 0x00007a00ff0477ac */ /* 0x000ee20008000a00 */
[----:B------:R-:W-:Y:S01]  /*0e40*/  LOP3.LUT R8, R7, 0x30, RZ, 0xc0, !PT ;  /* 0x0000003007087812 */ /* 0x000fe200078ec0ff */
[----:B------:R-:W4:Y:S01]  /*0e50*/  LDC.64 R64, c[0x0][0x390] ;  /* 0x0000e400ff407b82 */ /* 0x000f220000000a00 */
[----:B------:R-:W-:Y:S01]  /*0e60*/  LOP3.LUT R7, R100, 0x7, RZ, 0xc0, !PT ;  /* 0x0000000764077812 */ /* 0x000fe200078ec0ff */
[----:B------:R-:W5:Y:S01]  /*0e70*/  LDCU.64 UR12, c[0x0][0x388] ;  /* 0x00007100ff0c77ac */ /* 0x000f620008000a00 */
[----:B------:R-:W-:-:S02]  /*0e80*/  LOP3.LUT R5, R4, 0x6, RZ, 0xc0, !PT ;  /* 0x0000000604057812 */ /* 0x000fc400078ec0ff */
[----:B-1----:R-:W-:Y:S01]  /*0e90*/  LOP3.LUT R11, R100, 0x10, RZ, 0xc0, !PT ;  /* 0x00000010640b7812 */ /* 0x002fe200078ec0ff */
[C---:B------:R-:W-:Y:S01]  /*0ea0*/  IMAD R9, R7.reuse, 0x40, R8 ;  /* 0x0000004007097824 */ /* 0x040fe200078e0208 */
[----:B------:R-:W-:Y:S01]  /*0eb0*/  LEA.HI R8, R6, R5, RZ, 0x1e ;  /* 0x0000000506087211 */ /* 0x000fe200078ff0ff */
[C-C-:B------:R-:W-:Y:S01]  /*0ec0*/  IMAD R5, R7.reuse, 0x4, R6.reuse ;  /* 0x0000000407057824 */ /* 0x140fe200078e0206 */
[----:B------:R-:W-:Y:S01]  /*0ed0*/  SHF.R.U32.HI R30, RZ, 0x1, R6 ;  /* 0x00000001ff1e7819 */ /* 0x000fe20000011606 */
[----:B------:R-:W-:Y:S01]  /*0ee0*/  IMAD.SHL.U32 R7, R7, 0x10, RZ ;  /* 0x0000001007077824 */ /* 0x000fe200078e00ff */
[--C-:B------:R-:W-:Y:S01]  /*0ef0*/  LOP3.LUT R6, R9, 0x10, R4.reuse, 0x78, !PT ;  /* 0x0000001009067812 */ /* 0x100fe200078e7804 */
[----:B------:R-:W1:Y:S03]  /*0f00*/  LDCU UR9, c[0x0][0x3a8] ;  /* 0x00007500ff0977ac */ /* 0x000e660008000800 */
[C---:B------:R-:W-:Y:S01]  /*0f10*/  LOP3.LUT R8, R7.reuse, 0x30, R4, 0x78, !PT ;  /* 0x0000003007087812 */ /* 0x040fe200078e7804 */
[----:B0-----:R-:W-:Y:S01]  /*0f20*/  IMAD R10, R2, R57, RZ ;  /* 0x00000039020a7224 */ /* 0x001fe200078e02ff */
[----:B------:R-:W-:Y:S01]  /*0f30*/  LOP3.LUT R9, R7, 0x780, R22, 0xf8, !PT ;  /* 0x0000078007097812 */ /* 0x000fe200078ef816 */
[----:B------:R-:W0:Y:S01]  /*0f40*/  LDC.64 R2, c[0x0][0x3c0] ;  /* 0x0000f000ff027b82 */ /* 0x000e220000000a00 */
[----:B------:R-:W-:Y:S01]  /*0f50*/  IMAD R4, R11, 0x4, R30 ;  /* 0x000000040b047824 */ /* 0x000fe200078e021e */
[----:B---3--:R-:W-:Y:S01]  /*0f60*/  UIMAD UR4, UR7, UR4, URZ ;  /* 0x00000004070472a4 */ /* 0x008fe2000f8e02ff */
[----:B------:R-:W-:-:S02]  /*0f70*/  IMAD R12, R57, 0x2, R10 ;  /* 0x00000002390c7824 */ /* 0x000fc400078e020a */
[----:B------:R-:W-:Y:S01]  /*0f80*/  IMAD.U32 R7, R5, 0x40, R8 ;  /* 0x0000004005077824 */ /* 0x000fe200078e0008 */
[----:B------:R-:W-:Y:S01]  /*0f90*/  LOP3.LUT R4, R9, R4, RZ, 0x3c, !PT ;  /* 0x0000000409047212 */ /* 0x000fe200078e3cff */
[----:B------:R-:W-:Y:S01]  /*0fa0*/  IMAD R13, R57, 0x2, R12 ;  /* 0x00000002390d7824 */ /* 0x000fe200078e020c */
[----:B------:R-:W-:Y:S01]  /*0fb0*/  LOP3.LUT R9, R9, 0x10, R100, 0x78, !PT ;  /* 0x0000001009097812 */ /* 0x000fe200078e7864 */
[----:B------:R-:W-:Y:S02]  /*0fc0*/  IMAD.U32 R8, R5, 0x20, R8 ;  /* 0x0000002005087824 */ /* 0x000fe400078e0008 */
[C---:B------:R-:W-:Y:S02]  /*0fd0*/  IMAD R15, R57.reuse, 0x2, R13 ;  /* 0x00000002390f7824 */ /* 0x040fe400078e020d */
[----:B--2---:R-:W-:Y:S01]  /*0fe0*/  IMAD R5, R106, UR8, RZ ;  /* 0x000000086a057c24 */ /* 0x004fe2000f8e02ff */
[----:B------:R-:W-:Y:S01]  /*0ff0*/  USHF.L.U32 UR8, UR4, 0x1, URZ ;  /* 0x0000000104087899 */ /* 0x000fe200080006ff */
[----:B------:R-:W-:Y:S01]  /*1000*/  IMAD R14, R14, UR5, RZ ;  /* 0x000000050e0e7c24 */ /* 0x000fe2000f8e02ff */
[----:B------:R-:W-:Y:S01]  /*1010*/  LEA R16, R57, R15, 0x1 ;  /* 0x0000000f39107211 */ /* 0x000fe200078e08ff */
[----:B------:R-:W-:Y:S01]  /*1020*/  IMAD.SHL.U32 R23, R5, 0x2, RZ ;  /* 0x0000000205177824 */ /* 0x000fe200078e00ff */
[----:B------:R-:W-:Y:S01]  /*1030*/  UIMAD.WIDE UR4, UR4, 0x2, URZ ;  /* 0x00000002040478a5 */ /* 0x000fe2000f8e02ff */
[----:B------:R-:W-:Y:S01]  /*1040*/  IMAD R6, R11, 0x20, R6 ;  /* 0x000000200b067824 */ /* 0x000fe200078e0206 */
[----:B------:R-:W-:Y:S01]  /*1050*/  SHF.L.U32 R11, R14, 0x1, RZ ;  /* 0x000000010e0b7819 */ /* 0x000fe200000006ff */
[----:B------:R-:W-:-:S02]  /*1060*/  IMAD R17, R57, 0x2, R16 ;  /* 0x0000000239117824 */ /* 0x000fc400078e0210 */
[----:B------:R-:W-:Y:S01]  /*1070*/  IMAD.HI R5, R5, 0x2, RZ ;  /* 0x0000000205057827 */ /* 0x000fe200078e02ff */
[----:B----4-:R-:W-:Y:S01]  /*1080*/  IADD3 R63, P2, P3, R11, UR8, R64 ;  /* 0x000000080b3f7c10 */ /* 0x010fe2000fb5e040 */
[----:B------:R-:W-:Y:S02]  /*1090*/  UMOV UR4, URZ ;  /* 0x000000ff00047c82 */ /* 0x000fe40008000000 */
[C---:B------:R-:W-:Y:S02]  /*10a0*/  IMAD R18, R57.reuse, 0x2, R17 ;  /* 0x0000000239127824 */ /* 0x040fe400078e0211 */
[----:B0-----:R-:W-:Y:S02]  /*10b0*/  IMAD R2, R2, UR7, RZ ;  /* 0x0000000702027c24 */ /* 0x001fe4000f8e02ff */
[----:B------:R-:W-:Y:S02]  /*10c0*/  IMAD R19, R57, 0x2, R18 ;  /* 0x0000000239137824 */ /* 0x000fe400078e0212 */
[----:B------:R-:W-:-:S02]  /*10d0*/  IMAD.SHL.U32 R22, R2, 0x2, RZ ;  /* 0x0000000202167824 */ /* 0x000fc400078e00ff */
[----:B------:R-:W-:Y:S02]  /*10e0*/  IMAD R20, R57, 0x2, R19 ;  /* 0x0000000239147824 */ /* 0x000fe400078e0213 */
[----:B------:R-:W-:Y:S01]  /*10f0*/  IMAD.HI R2, R2, 0x2, RZ ;  /* 0x0000000202027827 */ /* 0x000fe200078e02ff */
[----:B-----5:R-:W-:-:S03]  /*1100*/  IADD3 R22, P0, P1, R23, UR12, R22 ;  /* 0x0000000c17167c10 */ /* 0x020fc6000f91e016 */
[----:B------:R-:W-:Y:S01]  /*1110*/  IMAD R21, R57, 0x2, R20 ;  /* 0x0000000239157824 */ /* 0x000fe200078e0214 */
[----:B------:R-:W-:Y:S01]  /*1120*/  IADD3.X R23, PT, PT, R5, UR13, R2, P0, P1 ;  /* 0x0000000d05177c10 */ /* 0x000fe200087e2402 */
[----:B------:R-:W-:Y:S01]  /*1130*/  IMAD.HI R14, R14, 0x2, RZ ;  /* 0x000000020e0e7827 */ /* 0x000fe200078e02ff */
[-C--:B------:R-:W-:Y:S02]  /*1140*/  LEA R40, P0, R10, R63.reuse, 0x1 ;  /* 0x0000003f0a287211 */ /* 0x080fe400078008ff */
[-C--:B------:R-:W-:Y:S01]  /*1150*/  LEA R38, P1, R12, R63.reuse, 0x1 ;  /* 0x0000003f0c267211 */ /* 0x080fe200078208ff */
[----:B------:R-:W-:Y:S01]  /*1160*/  IMAD R24, R57, 0x2, R21 ;  /* 0x0000000239187824 */ /* 0x000fe200078e0215 */
[----:B------:R-:W-:Y:S01]  /*1170*/  IADD3.X R65, PT, PT, R14, UR5, R65, P2, P3 ;  /* 0x000000050e417c10 */ /* 0x000fe200097e6441 */
[----:B------:R-:W-:Y:S01]  /*1180*/  IMAD R187, R3, 0x44, RZ ;  /* 0x0000004403bb7824 */ /* 0x000fe200078e02ff */
[----:B------:R-:W-:Y:S01]  /*1190*/  LEA R36, P2, R13, R63, 0x1 ;  /* 0x0000003f0d247211 */ /* 0x000fe200078408ff */
[----:B------:R-:W-:Y:S01]  /*11a0*/  IMAD R25, R57, 0x2, R24 ;  /* 0x0000000239197824 */ /* 0x000fe200078e0218 */
[-C--:B------:R-:W-:Y:S01]  /*11b0*/  LEA.HI.X.SX32 R41, R10, R65.reuse, 0x1, P0 ;  /* 0x000000410a297211 */ /* 0x080fe200000f0eff */
[----:B------:R-:W-:Y:S01]  /*11c0*/  IMAD R177, R3, 0x22, RZ ;  /* 0x0000002203b17824 */ /* 0x000fe200078e02ff */
[-C--:B------:R-:W-:Y:S01]  /*11d0*/  LEA.HI.X.SX32 R39, R12, R65.reuse, 0x1, P1 ;  /* 0x000000410c277211 */ /* 0x080fe200008f0eff */
[----:B------:R-:W-:Y:S01]  /*11e0*/  IMAD R26, R57, 0x2, R25 ;  /* 0x00000002391a7824 */ /* 0x000fe200078e0219 */
[----:B------:R-:W-:Y:S01]  /*11f0*/  LEA.HI.X.SX32 R37, R13, R65, 0x1, P2 ;  /* 0x000000410d257211 */ /* 0x000fe200010f0eff */
[----:B------:R0:W-:Y:S01]  /*1200*/  STL.64 [R1+0x68], R40 ;  /* 0x0000682801007387 */ /* 0x0001e20000100a00 */
[----:B------:R-:W-:-:S02]  /*1210*/  IMAD R183, R3, 0x42, RZ ;  /* 0x0000004203b77824 */ /* 0x000fc400078e02ff */
[----:B------:R-:W-:Y:S01]  /*1220*/  IMAD R27, R57, 0x2, R26 ;  /* 0x00000002391b7824 */ /* 0x000fe200078e021a */
[----:B------:R2:W-:Y:S01]  /*1230*/  STL.64 [R1+0x60], R38 ;  /* 0x0000602601007387 */ /* 0x0005e20000100a00 */
[----:B------:R-:W-:Y:S01]  /*1240*/  IMAD R141, R3, 0x24, RZ ;  /* 0x00000024038d7824 */ /* 0x000fe200078e02ff */
[----:B------:R-:W-:Y:S01]  /*1250*/  IADD3 R236, P6, PT, R183, R22, RZ ;  /* 0x00000016b7ec7210 */ /* 0x000fe20007fde0ff */
[----:B------:R-:W-:Y:S01]  /*1260*/  IMAD R179, R3, 0x11, RZ ;  /* 0x0000001103b37824 */ /* 0x000fe200078e02ff */
[----:B------:R-:W-:Y:S01]  /*1270*/  LEA R28, R57, R27, 0x1 ;  /* 0x0000001b391c7211 */ /* 0x000fe200078e08ff */
[----:B------:R3:W-:Y:S01]  /*1280*/  STL.64 [R1+0x58], R36 ;  /* 0x0000582401007387 */ /* 0x0007e20000100a00 */
[----:B------:R-:W-:Y:S01]  /*1290*/  IMAD R191, R3, 0x46, RZ ;  /* 0x0000004603bf7824 */ /* 0x000fe200078e02ff */
[----:B0-----:R-:W-:Y:S02]  /*12a0*/  LEA R40, P0, R15, R63, 0x1 ;  /* 0x0000003f0f287211 */ /* 0x001fe400078008ff */
[----:B------:R-:W-:-:S02]  /*12b0*/  IMAD R29, R57, 0x2, R28 ;  /* 0x00000002391d7824 */ /* 0x000fc400078e021c */
[----:B------:R-:W-:Y:S01]  /*12c0*/  IMAD R181, R3, 0x21, RZ ;  /* 0x0000002103b57824 */ /* 0x000fe200078e02ff */
[C---:B--2---:R-:W-:Y:S01]  /*12d0*/  LEA R38, P1, R16.reuse, R63, 0x1 ;  /* 0x0000003f10267211 */ /* 0x044fe200078208ff */
[----:B------:R-:W-:Y:S01]  /*12e0*/  IMAD R30, R57, 0x2, R29 ;  /* 0x00000002391e7824 */ /* 0x000fe200078e021d */
[-C--:B------:R-:W-:Y:S01]  /*12f0*/  LEA.HI.X.SX32 R41, R15, R65.reuse, 0x1, P0 ;  /* 0x000000410f297211 */ /* 0x080fe200000f0eff */
[C---:B------:R-:W-:Y:S01]  /*1300*/  IMAD R145, R3.reuse, 0x12, RZ ;  /* 0x0000001203917824 */ /* 0x040fe200078e02ff */
[----:B------:R-:W-:Y:S01]  /*1310*/  LEA.HI.X.SX32 R39, R16, R65, 0x1, P1 ;  /* 0x0000004110277211 */ /* 0x000fe200008f0eff */
[----:B------:R-:W-:Y:S01]  /*1320*/  IMAD R197, R3, 0x48, RZ ;  /* 0x0000004803c57824 */ /* 0x000fe200078e02ff */
[----:B------:R-:W-:Y:S01]  /*1330*/  LEA R31, R57, R30, 0x1 ;  /* 0x0000001e391f7211 */ /* 0x000fe200078e08ff */
[----:B------:R0:W-:Y:S01]  /*1340*/  STL.64 [R1+0x50], R40 ;  /* 0x0000502801007387 */ /* 0x0001e20000100a00 */
[----:B---3--:R-:W-:Y:S01]  /*1350*/  LEA R36, P2, R17, R63, 0x1 ;  /* 0x0000003f11247211 */ /* 0x008fe200078408ff */
[----:B------:R-:W-:Y:S01]  /*1360*/  IMAD R133, R3, 0x26, RZ ;  /* 0x0000002603857824 */ /* 0x000fe200078e02ff */
[----:B------:R-:W-:Y:S01]  /*1370*/  LEA.HI.X.SX32 R237, R181, R23, 0x1, P6 ;  /* 0x00000017b5ed7211 */ /* 0x000fe200030f0eff */
[----:B------:R-:W-:Y:S01]  /*1380*/  IMAD R32, R57, 0x2, R31 ;  /* 0x0000000239207824 */ /* 0x000fe200078e021f */
[----:B------:R-:W-:Y:S01]  /*1390*/  LEA.HI.X.SX32 R37, R17, R65, 0x1, P2 ;  /* 0x0000004111257211 */ /* 0x000fe200010f0eff */
[----:B------:R2:W-:Y:S01]  /*13a0*/  STL.64 [R1+0x48], R38 ;  /* 0x0000482601007387 */ /* 0x0005e20000100a00 */
[----:B------:R-:W-:Y:S01]  /*13b0*/  IMAD R211, R3, 0x4e, RZ ;  /* 0x0000004e03d37824 */ /* 0x000fe200078e02ff */
[-C--:B------:R-:W-:Y:S01]  /*13c0*/  IADD3 R222, P5, PT, R197, R22.reuse, RZ ;  /* 0x00000016c5de7210 */ /* 0x080fe20007fbe0ff */
[----:B------:R-:W-:Y:S01]  /*13d0*/  IMAD R33, R57, 0x2, R32 ;  /* 0x0000000239217824 */ /* 0x000fe200078e0220 */
[----:B------:R3:W-:Y:S01]  /*13e0*/  STL.64 [R1+0x40], R36 ;  /* 0x0000402401007387 */ /* 0x0007e20000100a00 */
[----:B------:R-:W-:Y:S01]  /*13f0*/  IMAD R151, R3, 0x23, RZ ;  /* 0x0000002303977824 */ /* 0x000fe200078e02ff */
[C---:B0-----:R-:W-:Y:S01]  /*1400*/  LEA R40, P0, R18.reuse, R63, 0x1 ;  /* 0x0000003f12287211 */ /* 0x041fe200078008ff */
[----:B------:R-:W-:Y:S01]  /*1410*/  IMAD R34, R57, 0x2, R33 ;  /* 0x0000000239227824 */ /* 0x000fe200078e0221 */
[-C--:B------:R-:W-:Y:S01]  /*1420*/  IADD3 R182, P6, PT, R211, R22.reuse, RZ ;  /* 0x00000016d3b67210 */ /* 0x080fe20007fde0ff */
[----:B------:R-:W-:Y:S01]  /*1430*/  IMAD R203, R3, 0x4a, RZ ;  /* 0x0000004a03cb7824 */ /* 0x000fe200078e02ff */
[----:B------:R-:W-:Y:S01]  /*1440*/  LEA.HI.X.SX32 R41, R18, R65, 0x1, P0 ;  /* 0x0000004112297211 */ /* 0x000fe200000f0eff */
[----:B------:R-:W-:Y:S01]  /*1450*/  IMAD R35, R57, 0x2, R34 ;  /* 0x0000000239237824 */ /* 0x000fe200078e0222 */
[----:B--2---:R-:W-:Y:S01]  /*1460*/  LEA R38, P1, R19, R63, 0x1 ;  /* 0x0000003f13267211 */ /* 0x004fe200078208ff */
[----:B------:R-:W-:Y:S01]  /*1470*/  IMAD R207, R3, 0x4c, RZ ;  /* 0x0000004c03cf7824 */ /* 0x000fe200078e02ff */
[----:B------:R-:W-:Y:S01]  /*1480*/  LEA.HI.X.SX32 R223, R141, R23, 0x1, P5 ;  /* 0x000000178ddf7211 */ /* 0x000fe200028f0eff */
[----:B------:R-:W-:Y:S01]  /*1490*/  IMAD R11, R57, 0x2, R35 ;  /* 0x00000002390b7824 */ /* 0x000fe200078e0223 */
[C---:B---3--:R-:W-:Y:S01]  /*14a0*/  LEA R36, P2, R20.reuse, R63, 0x1 ;  /* 0x0000003f14247211 */ /* 0x048fe200078408ff */
[----:B------:R-:W-:Y:S01]  /*14b0*/  STL.64 [R1+0x38], R40 ;  /* 0x0000382801007387 */ /* 0x000fe20000100a00 */
[-C--:B------:R-:W-:Y:S01]  /*14c0*/  LEA.HI.X.SX32 R39, R19, R65.reuse, 0x1, P1 ;  /* 0x0000004113277211 */ /* 0x080fe200008f0eff */
[----:B------:R-:W-:Y:S01]  /*14d0*/  IMAD R2, R57, 0x2, R11 ;  /* 0x0000000239027824 */ /* 0x000fe200078e020b */
[----:B------:R-:W-:Y:S01]  /*14e0*/  LEA.HI.X.SX32 R37, R20, R65, 0x1, P2 ;  /* 0x0000004114257211 */ /* 0x000fe200010f0eff */
[----:B------:R-:W-:Y:S01]  /*14f0*/  IMAD R147, R3, 0x9, RZ ;  /* 0x0000000903937824 */ /* 0x000fe200078e02ff */
[----:B------:R-:W-:Y:S01]  /*1500*/  LEA R18, P2, R25, R63, 0x1 ;  /* 0x0000003f19127211 */ /* 0x000fe200078408ff */
[----:B------:R-:W-:Y:S01]  /*1510*/  IMAD R5, R57, 0x2, R2 ;  /* 0x0000000239057824 */ /* 0x000fe200078e0202 */
[----:B------:R0:W-:Y:S01]  /*1520*/  STL.64 [R1+0x30], R38 ;  /* 0x0000302601007387 */ /* 0x0001e20000100a00 */
[----:B------:R-:W-:Y:S01]  /*1530*/  IMAD R135, R3, 0x13, RZ ;  /* 0x0000001303877824 */ /* 0x000fe200078e02ff */
[----:B------:R-:W-:Y:S01]  /*1540*/  LEA.HI.X.SX32 R19, R25, R65, 0x1, P2 ;  /* 0x0000004119137211 */ /* 0x000fe200010f0eff */
[----:B------:R-:W-:Y:S01]  /*1550*/  IMAD R10, R57, 0x2, R5 ;  /* 0x00000002390a7824 */ /* 0x000fe200078e0205 */
[----:B------:R2:W-:Y:S01]  /*1560*/  STL.64 [R1+0x28], R36 ;  /* 0x0000282401007387 */ /* 0x0005e20000100a00 */
[C---:B------:R-:W-:Y:S01]  /*1570*/  LEA R250, P2, R28.reuse, R63, 0x1 ;  /* 0x0000003f1cfa7211 */ /* 0x040fe200078408ff */
[----:B------:R-:W-:Y:S01]  /*1580*/  IMAD R131, R3, 0x27, RZ ;  /* 0x0000002703837824 */ /* 0x000fe200078e02ff */
[----:B------:R-:W-:Y:S01]  /*1590*/  IADD3 R214, P4, PT, R207, R22, RZ ;  /* 0x00000016cfd67210 */ /* 0x000fe20007f9e0ff */
[----:B------:R-:W-:Y:S01]  /*15a0*/  IMAD R137, R3, 0x25, RZ ;  /* 0x0000002503897824 */ /* 0x000fe200078e02ff */
[----:B------:R-:W-:Y:S01]  /*15b0*/  LEA R12, R57, R10, 0x1 ;  /* 0x0000000a390c7211 */ /* 0x000fe200078e08ff */
[C---:B------:R-:W-:Y:S01]  /*15c0*/  IMAD R121, R3.reuse, 0xa, RZ ;  /* 0x0000000a03797824 */ /* 0x040fe200078e02ff */
[----:B------:R-:W-:Y:S01]  /*15d0*/  LEA.HI.X.SX32 R251, R28, R65, 0x1, P2 ;  /* 0x000000411cfb7211 */ /* 0x000fe200010f0eff */
[----:B------:R-:W-:Y:S01]  /*15e0*/  IMAD R116, R3, 0x28, RZ ;  /* 0x0000002803747824 */ /* 0x000fe200078e02ff */
[-C--:B0-----:R-:W-:Y:S01]  /*15f0*/  LEA R38, P0, R21, R63.reuse, 0x1 ;  /* 0x0000003f15267211 */ /* 0x081fe200078008ff */
[----:B------:R-:W-:Y:S01]  /*1600*/  IMAD R13, R57, 0x2, R12 ;  /* 0x00000002390d7824 */ /* 0x000fe200078e020c */
[-C--:B------:R-:W-:Y:S01]  /*1610*/  LEA R244, P2, R31, R63.reuse, 0x1 ;  /* 0x0000003f1ff47211 */ /* 0x080fe200078408ff */
[----:B------:R-:W-:Y:S01]  /*1620*/  IMAD R119, R3, 0x14, RZ ;  /* 0x0000001403777824 */ /* 0x000fe200078e02ff */
[C---:B--2---:R-:W-:Y:S01]  /*1630*/  LEA R36, P1, R24.reuse, R63, 0x1 ;  /* 0x0000003f18247211 */ /* 0x044fe200078208ff */
[----:B------:R-:W-:Y:S01]  /*1640*/  IMAD R14, R57, 0x2, R13 ;  /* 0x00000002390e7824 */ /* 0x000fe200078e020d */
[-C--:B------:R-:W-:Y:S01]  /*1650*/  LEA.HI.X.SX32 R39, R21, R65.reuse, 0x1, P0 ;  /* 0x0000004115277211 */ /* 0x080fe200000f0eff */
[----:B------:R-:W-:Y:S01]  /*1660*/  IMAD R175, R3, 0x50, RZ ;  /* 0x0000005003af7824 */ /* 0x000fe200078e02ff */
[----:B------:R-:W-:Y:S01]  /*1670*/  LEA.HI.X.SX32 R37, R24, R65, 0x1, P1 ;  /* 0x0000004118257211 */ /* 0x000fe200008f0eff */
[----:B------:R-:W-:Y:S01]  /*1680*/  IMAD R15, R57, 0x2, R14 ;  /* 0x00000002390f7824 */ /* 0x000fe200078e020e */
[----:B------:R-:W-:Y:S01]  /*1690*/  LEA R20, P1, R27, R63, 0x1 ;  /* 0x0000003f1b147211 */ /* 0x000fe200078208ff */
[----:B------:R-:W-:Y:S01]  /*16a0*/  STL.64 [R1+0x20], R38 ;  /* 0x0000202601007387 */ /* 0x000fe20000100a00 */
[-C--:B------:R-:W-:Y:S01]  /*16b0*/  LEA.HI.X.SX32 R245, R31, R65.reuse, 0x1, P2 ;  /* 0x000000411ff57211 */ /* 0x080fe200010f0eff */
[----:B------:R-:W-:Y:S01]  /*16c0*/  IMAD R16, R57, 0x2, R15 ;  /* 0x0000000239107824 */ /* 0x000fe200078e020f */
[----:B------:R-:W-:Y:S01]  /*16d0*/  LEA.HI.X.SX32 R21, R27, R65, 0x1, P1 ;  /* 0x000000411b157211 */ /* 0x000fe200008f0eff */
[----:B------:R0:W-:Y:S01]  /*16e0*/  STL.64 [R1+0x18], R36 ;  /* 0x0000182401007387 */ /* 0x0001e20000100a00 */
[-C--:B------:R-:W-:Y:S01]  /*16f0*/  LEA R246, P1, R30, R63.reuse, 0x1 ;  /* 0x0000003f1ef67211 */ /* 0x080fe200078208ff */
[----:B------:R-:W-:Y:S01]  /*1700*/  IMAD R17, R57, 0x2, R16 ;  /* 0x0000000239117824 */ /* 0x000fe200078e0210 */
[----:B------:R-:W-:Y:S01]  /*1710*/  LEA R228, P2, R34, R63, 0x1 ;  /* 0x0000003f22e47211 */ /* 0x000fe200078408ff */
[----:B------:R2:W-:Y:S01]  /*1720*/  STL.64 [R1+0x10], R18 ;  /* 0x0000101201007387 */ /* 0x0005e20000100a00 */
[----:B------:R-:W-:Y:S01]  /*1730*/  LEA.HI.X.SX32 R247, R30, R65, 0x1, P1 ;  /* 0x000000411ef77211 */ /* 0x000fe200008f0eff */
[----:B------:R-:W-:Y:S01]  /*1740*/  IMAD R125, R3, 0x5, RZ ;  /* 0x00000005037d7824 */ /* 0x000fe200078e02ff */
[----:B------:R-:W-:Y:S01]  /*1750*/  LEA R232, P1, R33, R63, 0x1 ;  /* 0x0000003f21e87211 */ /* 0x000fe200078208ff */
[C---:B------:R-:W-:Y:S01]  /*1760*/  IMAD R149, R3.reuse, 0x52, RZ ;  /* 0x0000005203957824 */ /* 0x040fe200078e02ff */
[----:B------:R-:W-:Y:S01]  /*1770*/  LEA.HI.X.SX32 R229, R34, R65, 0x1, P2 ;  /* 0x0000004122e57211 */ /* 0x000fe200010f0eff */
[C---:B------:R-:W-:Y:S01]  /*1780*/  IMAD R112, R3.reuse, 0x2a, RZ ;  /* 0x0000002a03707824 */ /* 0x040fe200078e02ff */
[-C--:B------:R-:W-:Y:S01]  /*1790*/  LEA R216, P2, R2, R63.reuse, 0x1 ;  /* 0x0000003f02d87211 */ /* 0x080fe200078408ff */
[C---:B------:R-:W-:Y:S01]  /*17a0*/  IMAD R114, R3.reuse, 0x29, RZ ;  /* 0x0000002903727824 */ /* 0x040fe200078e02ff */
[C---:B0-----:R-:W-:Y:S01]  /*17b0*/  LEA R36, P0, R26.reuse, R63, 0x1 ;  /* 0x0000003f1a247211 */ /* 0x041fe200078008ff */
[----:B------:R-:W-:Y:S01]  /*17c0*/  IMAD R113, R3, 0x15, RZ ;  /* 0x0000001503717824 */ /* 0x000fe200078e02ff */
[----:B------:R-:W-:Y:S01]  /*17d0*/  LEA.HI.X.SX32 R233, R33, R65, 0x1, P1 ;  /* 0x0000004121e97211 */ /* 0x000fe200008f0eff */
[----:B------:R-:W-:Y:S01]  /*17e0*/  IMAD R143, R3, 0x54, RZ ;  /* 0x00000054038f7824 */ /* 0x000fe200078e02ff */
[----:B--2---:R-:W-:Y:S01]  /*17f0*/  LEA R18, R57, R17, 0x1 ;  /* 0x0000001139127211 */ /* 0x004fe200078e08ff */
[C---:B------:R-:W-:Y:S01]  /*1800*/  IMAD R107, R3.reuse, 0x16, RZ ;  /* 0x00000016036b7824 */ /* 0x040fe200078e02ff */
[----:B------:R-:W-:Y:S01]  /*1810*/  LEA.HI.X.SX32 R37, R26, R65, 0x1, P0 ;  /* 0x000000411a257211 */ /* 0x000fe200000f0eff */
[----:B------:R-:W-:Y:S01]  /*1820*/  IMAD R104, R3, 0x2c, RZ ;  /* 0x0000002c03687824 */ /* 0x000fe200078e02ff */
[-C--:B------:R-:W-:Y:S01]  /*1830*/  LEA R248, P0, R29, R63.reuse, 0x1 ;  /* 0x0000003f1df87211 */ /* 0x080fe200078008ff */
[----:B------:R-:W-:Y:S01]  /*1840*/  IMAD R19, R57, 0x2, R18 ;  /* 0x0000000239137824 */ /* 0x000fe200078e0212 */
[----:B------:R-:W-:Y:S01]  /*1850*/  LEA R220, P1, R11, R63, 0x1 ;  /* 0x0000003f0bdc7211 */ /* 0x000fe200078208ff */
[----:B------:R-:W-:Y:S01]  /*1860*/  STL.64 [R1+0x8], R36 ;  /* 0x0000082401007387 */ /* 0x000fe20000100a00 */
[----:B------:R-:W-:Y:S01]  /*1870*/  LEA.HI.X.SX32 R249, R29, R65, 0x1, P0 ;  /* 0x000000411df97211 */ /* 0x000fe200000f0eff */
[C---:B------:R-:W-:Y:S01]  /*1880*/  IMAD R115, R3.reuse, 0x5e, RZ ;  /* 0x0000005e03737824 */ /* 0x040fe200078e02ff */
[----:B------:R-:W-:Y:S01]  /*1890*/  LEA R242, P0, R32, R63, 0x1 ;  /* 0x0000003f20f27211 */ /* 0x000fe200078008ff */
[----:B------:R0:W-:Y:S01]  /*18a0*/  STL.64 [R1], R20 ;  /* 0x0000001401007387 */ /* 0x0001e20000100a00 */
[-C--:B------:R-:W-:Y:S01]  /*18b0*/  LEA.HI.X.SX32 R217, R2, R65.reuse, 0x1, P2 ;  /* 0x0000004102d97211 */ /* 0x080fe200010f0eff */
[----:B------:R-:W-:Y:S01]  /*18c0*/  IMAD R139, R3, 0x56, RZ ;  /* 0x00000056038b7824 */ /* 0x000fe200078e02ff */
[----:B------:R-:W-:Y:S01]  /*18d0*/  LEA.HI.X.SX32 R243, R32, R65, 0x1, P0 ;  /* 0x0000004120f37211 */ /* 0x000fe200000f0eff */
[----:B------:R-:W-:Y:S01]  /*18e0*/  STL.64 [R1+0x160], R236 ;  /* 0x000160ec01007387 */ /* 0x000fe20000100a00 */
[----:B------:R-:W-:Y:S01]  /*18f0*/  LEA R224, P0, R35, R63, 0x1 ;  /* 0x0000003f23e07211 */ /* 0x000fe200078008ff */
[----:B------:R-:W-:Y:S01]  /*1900*/  IMAD R108, R3, 0xb, RZ ;  /* 0x0000000b036c7824 */ /* 0x000fe200078e02ff */
[-C--:B------:R-:W-:Y:S01]  /*1910*/  LEA.HI.X.SX32 R221, R11, R65.reuse, 0x1, P1 ;  /* 0x000000410bdd7211 */ /* 0x080fe200008f0eff */
[----:B------:R-:W-:Y:S01]  /*1920*/  IMAD R127, R3, 0x58, RZ ;  /* 0x00000058037f7824 */ /* 0x000fe200078e02ff */
[----:B------:R-:W-:Y:S01]  /*1930*/  LEA.HI.X.SX32 R225, R35, R65, 0x1, P0 ;  /* 0x0000004123e17211 */ /* 0x000fe200000f0eff */
[----:B------:R-:W-:Y:S01]  /*1940*/  IMAD R99, R3, 0x2e, RZ ;  /* 0x0000002e03637824 */ /* 0x000fe200078e02ff */
[-C--:B------:R-:W-:Y:S01]  /*1950*/  LEA R212, P0, R5, R63.reuse, 0x1 ;  /* 0x0000003f05d47211 */ /* 0x080fe200078008ff */
[----:B0-----:R-:W-:Y:S01]  /*1960*/  IMAD R20, R57, 0x2, R19 ;  /* 0x0000000239147824 */ /* 0x001fe200078e0213 */
[----:B------:R-:W-:Y:S01]  /*1970*/  LEA R208, P1, R10, R63, 0x1 ;  /* 0x0000003f0ad07211 */ /* 0x000fe200078208ff */
[----:B------:R-:W-:Y:S01]  /*1980*/  IMAD R110, R3, 0x2b, RZ ;  /* 0x0000002b036e7824 */ /* 0x000fe200078e02ff */
[----:B------:R-:W-:Y:S01]  /*1990*/  LEA.HI.X.SX32 R213, R5, R65, 0x1, P0 ;  /* 0x0000004105d57211 */ /* 0x000fe200000f0eff */
[----:B------:R-:W-:Y:S01]  /*19a0*/  IMAD R21, R57, 0x2, R20 ;  /* 0x0000000239157824 */ /* 0x000fe200078e0214 */
[----:B------:R-:W-:Y:S01]  /*19b0*/  LEA R204, P2, R12, R63, 0x1 ;  /* 0x0000003f0ccc7211 */ /* 0x000fe200078408ff */
[----:B------:R-:W-:Y:S01]  /*19c0*/  IMAD R109, R3, 0x62, RZ ;  /* 0x00000062036d7824 */ /* 0x000fe200078e02ff */
[-C--:B------:R-:W-:Y:S01]  /*19d0*/  LEA.HI.X.SX32 R209, R10, R65.reuse, 0x1, P1 ;  /* 0x000000410ad17211 */ /* 0x080fe200008f0eff */
[----:B------:R-:W-:Y:S01]  /*19e0*/  IMAD R24, R57, 0x2, R21 ;  /* 0x0000000239187824 */ /* 0x000fe200078e0215 */
[----:B------:R-:W-:Y:S01]  /*19f0*/  LEA.HI.X.SX32 R205, R12, R65, 0x1, P2 ;  /* 0x000000410ccd7211 */ /* 0x000fe200010f0eff */
[----:B------:R-:W-:Y:S01]  /*1a00*/  IMAD R101, R3, 0x17, RZ ;  /* 0x0000001703657824 */ /* 0x000fe200078e02ff */
[-C--:B------:R-:W-:Y:S01]  /*1a10*/  LEA R200, P0, R13, R63.reuse, 0x1 ;  /* 0x0000003f0dc87211 */ /* 0x080fe200078008ff */
[----:B------:R-:W-:Y:S01]  /*1a20*/  IMAD R25, R57, 0x2, R24 ;  /* 0x0000000239197824 */ /* 0x000fe200078e0218 */
[C---:B------:R-:W-:Y:S01]  /*1a30*/  LEA R198, P1, R14.reuse, R63, 0x1 ;  /* 0x0000003f0ec67211 */ /* 0x040fe200078208ff */
[----:B------:R-:W-:Y:S01]  /*1a40*/  IMAD R117, R3, 0x5c, RZ ;  /* 0x0000005c03757824 */ /* 0x000fe200078e02ff */
[----:B------:R-:W-:Y:S01]  /*1a50*/  LEA.HI.X.SX32 R201, R13, R65, 0x1, P0 ;  /* 0x000000410dc97211 */ /* 0x000fe200000f0eff */
[----:B------:R-:W-:Y:S01]  /*1a60*/  IMAD R123, R3, 0x5a, RZ ;  /* 0x0000005a037b7824 */ /* 0x000fe200078e02ff */
[----:B------:R-:W-:Y:S01]  /*1a70*/  LEA R26, R57, R25, 0x1 ;  /* 0x00000019391a7211 */ /* 0x000fe200078e08ff */
[----:B------:R-:W-:Y:S01]  /*1a80*/  IMAD R93, R3, 0x6, RZ ;  /* 0x00000006035d7824 */ /* 0x000fe200078e02ff */
[----:B------:R-:W-:Y:S01]  /*1a90*/  LEA R194, P2, R15, R63, 0x1 ;  /* 0x0000003f0fc27211 */ /* 0x000fe200078408ff */
[----:B------:R-:W-:Y:S01]  /*1aa0*/  IMAD R102, R3, 0x2d, RZ ;  /* 0x0000002d03667824 */ /* 0x000fe200078e02ff */
[-C--:B------:R-:W-:Y:S01]  /*1ab0*/  LEA.HI.X.SX32 R199, R14, R65.reuse, 0x1, P1 ;  /* 0x000000410ec77211 */ /* 0x080fe200008f0eff */
[----:B------:R-:W-:Y:S01]  /*1ac0*/  IMAD R2, R57, 0x2, R26 ;  /* 0x0000000239027824 */ /* 0x000fe200078e021a */
[----:B------:R-:W-:Y:S01]  /*1ad0*/  LEA.HI.X.SX32 R195, R15, R65, 0x1, P2 ;  /* 0x000000410fc37211 */ /* 0x000fe200010f0eff */
[----:B------:R-:W-:Y:S01]  /*1ae0*/  IMAD R98, R3, 0x2f, RZ ;  /* 0x0000002f03627824 */ /* 0x000fe200078e02ff */
[CC--:B------:R-:W-:Y:S01]  /*1af0*/  LEA R192, P0, R16.reuse, R63.reuse, 0x1 ;  /* 0x0000003f10c07211 */ /* 0x0c0fe200078008ff */
[----:B------:R-:W-:Y:S01]  /*1b00*/  IMAD R11, R57, 0x2, R2 ;  /* 0x00000002390b7824 */ /* 0x000fe200078e0202 */
[----:B------:R-:W-:Y:S01]  /*1b10*/  LEA R188, P1, R17, R63, 0x1 ;  /* 0x0000003f11bc7211 */ /* 0x000fe200078208ff */
[----:B------:R-:W-:Y:S01]  /*1b20*/  IMAD R91, R3, 0xc, RZ ;  /* 0x0000000c035b7824 */ /* 0x000fe200078e02ff */
[----:B------:R-:W-:Y:S01]  /*1b30*/  LEA.HI.X.SX32 R193, R16, R65, 0x1, P0 ;  /* 0x0000004110c17211 */ /* 0x000fe200000f0eff */
[----:B------:R-:W-:Y:S01]  /*1b40*/  IMAD R5, R57, 0x2, R11 ;  /* 0x0000000239057824 */ /* 0x000fe200078e020b */
[C---:B------:R-:W-:Y:S01]  /*1b50*/  LEA R184, P2, R18.reuse, R63, 0x1 ;  /* 0x0000003f12b87211 */ /* 0x040fe200078408ff */
[----:B------:R-:W-:Y:S01]  /*1b60*/  IMAD R90, R3, 0x18, RZ ;  /* 0x00000018035a7824 */ /* 0x000fe200078e02ff */
[----:B------:R-:W-:Y:S01]  /*1b70*/  LEA.HI.X.SX32 R189, R17, R65, 0x1, P1 ;  /* 0x0000004111bd7211 */ /* 0x000fe200008f0eff */
[----:B------:R-:W-:Y:S01]  /*1b80*/  IMAD R10, R57, 0x2, R5 ;  /* 0x00000002390a7824 */ /* 0x000fe200078e0205 */
[----:B------:R-:W-:Y:S01]  /*1b90*/  LEA R172, P0, R19, R63, 0x1 ;  /* 0x0000003f13ac7211 */ /* 0x000fe200078008ff */
[----:B------:R-:W-:Y:S01]  /*1ba0*/  IMAD R96, R3, 0x3, RZ ;  /* 0x0000000303607824 */ /* 0x000fe200078e02ff */
[----:B------:R-:W-:Y:S01]  /*1bb0*/  LEA.HI.X.SX32 R185, R18, R65, 0x1, P2 ;  /* 0x0000004112b97211 */ /* 0x000fe200010f0eff */
[----:B------:R-:W-:Y:S01]  /*1bc0*/  IMAD R12, R57, 0x2, R10 ;  /* 0x00000002390c7824 */ /* 0x000fe200078e020a */
[----:B------:R-:W-:Y:S01]  /*1bd0*/  LEA R168, P2, R21, R63, 0x1 ;  /* 0x0000003f15a87211 */ /* 0x000fe200078408ff */
[----:B------:R-:W-:Y:S01]  /*1be0*/  IMAD R105, R3, 0x64, RZ ;  /* 0x0000006403697824 */ /* 0x000fe200078e02ff */
[----:B------:R-:W-:Y:S01]  /*1bf0*/  LEA.HI.X.SX32 R173, R19, R65, 0x1, P0 ;  /* 0x0000004113ad7211 */ /* 0x000fe200000f0eff */
[----:B------:R-:W-:Y:S01]  /*1c00*/  IMAD R103, R3, 0x66, RZ ;  /* 0x0000006603677824 */ /* 0x000fe200078e02ff */
[----:B------:R-:W-:Y:S01]  /*1c10*/  LEA R13, R57, R12, 0x1 ;  /* 0x0000000c390d7211 */ /* 0x000fe200078e08ff */
[C---:B------:R-:W-:Y:S01]  /*1c20*/  IMAD R87, R3.reuse, 0x30, RZ ;  /* 0x0000003003577824 */ /* 0x040fe200078e02ff */
[----:B------:R-:W-:Y:S01]  /*1c30*/  LEA R166, P0, R24, R63, 0x1 ;  /* 0x0000003f18a67211 */ /* 0x000fe200078008ff */
[----:B------:R-:W-:Y:S01]  /*1c40*/  IMAD R111, R3, 0x60, RZ ;  /* 0x00000060036f7824 */ /* 0x000fe200078e02ff */
[----:B------:R-:W-:Y:S01]  /*1c50*/  LEA.HI.X.SX32 R169, R21, R65, 0x1, P2 ;  /* 0x0000004115a97211 */ /* 0x000fe200010f0eff */
[----:B------:R-:W-:Y:S01]  /*1c60*/  IMAD R14, R57, 0x2, R13 ;  /* 0x00000002390e7824 */ /* 0x000fe200078e020d */
[----:B------:R-:W-:Y:S01]  /*1c70*/  LEA R162, P2, R26, R63, 0x1 ;  /* 0x0000003f1aa27211 */ /* 0x000fe200078408ff */
[----:B------:R-:W-:Y:S01]  /*1c80*/  IMAD R82, R3, 0x32, RZ ;  /* 0x0000003203527824 */ /* 0x000fe200078e02ff */
[----:B------:R-:W-:Y:S01]  /*1c90*/  LEA.HI.X.SX32 R167, R24, R65, 0x1, P0 ;  /* 0x0000004118a77211 */ /* 0x000fe200000f0eff */
[----:B------:R-:W-:Y:S01]  /*1ca0*/  IMAD R15, R57, 0x2, R14 ;  /* 0x00000002390f7824 */ /* 0x000fe200078e020e */
[-C--:B------:R-:W-:Y:S01]  /*1cb0*/  LEA R160, P0, R2, R63.reuse, 0x1 ;  /* 0x0000003f02a07211 */ /* 0x080fe200078008ff */
[----:B------:R-:W-:Y:S01]  /*1cc0*/  IMAD R85, R3, 0x31, RZ ;  /* 0x0000003103557824 */ /* 0x000fe200078e02ff */
[----:B------:R-:W-:Y:S01]  /*1cd0*/  LEA R170, P1, R20, R63, 0x1 ;  /* 0x0000003f14aa7211 */ /* 0x000fe200078208ff */
[----:B------:R-:W-:Y:S01]  /*1ce0*/  IMAD R16, R57, 0x2, R15 ;  /* 0x0000000239107824 */ /* 0x000fe200078e020f */
[----:B------:R-:W-:Y:S01]  /*1cf0*/  LEA.HI.X.SX32 R163, R26, R65, 0x1, P2 ;  /* 0x000000411aa37211 */ /* 0x000fe200010f0eff */
[----:B------:R-:W-:Y:S01]  /*1d00*/  IMAD R92, R3, 0x6a, RZ ;  /* 0x0000006a035c7824 */ /* 0x000fe200078e02ff */
[----:B------:R-:W-:Y:S01]  /*1d10*/  LEA R156, P2, R5, R63, 0x1 ;  /* 0x0000003f059c7211 */ /* 0x000fe200078408ff */
[----:B------:R-:W-:Y:S01]  /*1d20*/  IMAD R17, R57, 0x2, R16 ;  /* 0x0000000239117824 */ /* 0x000fe200078e0210 */
[-C--:B------:R-:W-:Y:S01]  /*1d30*/  LEA.HI.X.SX32 R161, R2, R65.reuse, 0x1, P0 ;  /* 0x0000004102a17211 */ /* 0x080fe200000f0eff */
        /* <DEDUP_REMOVED lines=9> */
[C---:B------:R-:W-:Y:S01]  /*1dd0*/  LEA R154, P0, R10.reuse, R63, 0x1 ;  /* 0x0000003f0a9a7211 */ /* 0x040fe200078008ff */
        /* <DEDUP_REMOVED lines=20> */
[C---:B------:R-:W-:Y:S01]  /*1f20*/  IMAD R71, R3.reuse, 0x35, RZ ;  /* 0x0000003503477824 */ /* 0x040fe200078e02ff */
[----:B------:R-:W-:Y:S01]  /*1f30*/  LEA.HI.X.SX32 R27, R14, R65, 0x1, P0 ;  /* 0x000000410e1b7211 */ /* 0x000fe200000f0eff */
[----:B------:R-:W-:Y:S01]  /*1f40*/  IMAD R78, R3, 0x72, RZ ;  /* 0x00000072034e7824 */ /* 0x000fe200078e02ff */
[----:B------:R-:W-:Y:S01]  /*1f50*/  LEA R13, R57, R12, 0x1 ;  /* 0x0000000c390d7211 */ /* 0x000fe200078e08ff */
[----:B------:R-:W-:Y:S01]  /*1f60*/  IMAD R70, R3, 0x1b, RZ ;  /* 0x0000001b03467824 */ /* 0x000fe200078e02ff */
        /* <DEDUP_REMOVED lines=9> */
[C---:B------:R-:W-:Y:S01]  /*2000*/  IMAD R74, R3.reuse, 0x74, RZ ;  /* 0x00000074034a7824 */ /* 0x040fe200078e02ff */
[----:B------:R-:W-:Y:S01]  /*2010*/  LEA R38, P0, R2, R63, 0x1 ;  /* 0x0000003f02267211 */ /* 0x000fe200078008ff */
[C---:B------:R-:W-:Y:S01]  /*2020*/  IMAD R75, R3.reuse, 0x1d, RZ ;  /* 0x0000001d034b7824 */ /* 0x040fe200078e02ff */
[-C--:B------:R-:W-:Y:S01]  /*2030*/  LEA.HI.X.SX32 R31, R16, R65.reuse, 0x1, P2 ;  /* 0x00000041101f7211 */ /* 0x080fe200010f0eff */
[C---:B------:R-:W-:Y:S01]  /*2040*/  IMAD R69, R3.reuse, 0x1e, RZ ;  /* 0x0000001e03457824 */ /* 0x040fe200078e02ff */
[----:B------:R-:W-:Y:S01]  /*2050*/  LEA.HI.X.SX32 R35, R18, R65, 0x1, P1 ;  /* 0x0000004112237211 */ /* 0x000fe200008f0eff */
[----:B------:R-:W-:Y:S01]  /*2060*/  IMAD R18, R3, 0x37, RZ ;  /* 0x0000003703127824 */ /* 0x000fe200078e02ff */
[-C--:B------:R-:W-:Y:S01]  /*2070*/  LEA R36, P2, R19, R63.reuse, 0x1 ;  /* 0x0000003f13247211 */ /* 0x080fe200078408ff */
[----:B------:R-:W-:Y:S01]  /*2080*/  IMAD R16, R3, 0x78, RZ ;  /* 0x0000007803107824 */ /* 0x000fe200078e02ff */
[----:B------:R-:W-:Y:S01]  /*2090*/  LEA R40, P1, R5, R63, 0x1 ;  /* 0x0000003f05287211 */ /* 0x000fe200078208ff */
[----:B------:R-:W-:Y:S01]  /*20a0*/  IMAD R81, R3, 0x3c, RZ ;  /* 0x0000003c03517824 */ /* 0x000fe200078e02ff */
[-C--:B------:R-:W-:Y:S01]  /*20b0*/  LEA.HI.X.SX32 R39, R2, R65.reuse, 0x1, P0 ;  /* 0x0000004102277211 */ /* 0x080fe200000f0eff */
[----:B------:R-:W-:Y:S01]  /*20c0*/  IMAD R2, R57, 0x2, R15 ;  /* 0x0000000239027824 */ /* 0x000fe200078e020f */
[-C--:B------:R-:W-:Y:S01]  /*20d0*/  LEA.HI.X.SX32 R37, R19, R65.reuse, 0x1, P2 ;  /* 0x0000004113257211 */ /* 0x080fe200010f0eff */
[----:B------:R-:W-:Y:S01]  /*20e0*/  IMAD R19, R3, 0x39, RZ ;  /* 0x0000003903137824 */ /* 0x000fe200078e02ff */
[----:B------:R-:W-:Y:S01]  /*20f0*/  LEA.HI.X.SX32 R41, R5, R65, 0x1, P1 ;  /* 0x0000004105297211 */ /* 0x000fe200008f0eff */
[----:B------:R-:W-:Y:S01]  /*2100*/  IMAD R5, R57, 0x2, R2 ;  /* 0x0000000239057824 */ /* 0x000fe200078e0202 */
[-C--:B------:R-:W-:Y:S01]  /*2110*/  LEA R42, P2, R10, R63.reuse, 0x1 ;  /* 0x0000003f0a2a7211 */ /* 0x080fe200078408ff */
[C---:B------:R-:W-:Y:S01]  /*2120*/  IMAD R83, R3.reuse, 0x3b, RZ ;  /* 0x0000003b03537824 */ /* 0x040fe200078e02ff */
[-C--:B------:R-:W-:Y:S01]  /*2130*/  LEA R46, P1, R12, R63.reuse, 0x1 ;  /* 0x0000003f0c2e7211 */ /* 0x080fe200078208ff */
[----:B------:R-:W-:Y:S01]  /*2140*/  IMAD R89, R3, 0xf, RZ ;  /* 0x0000000f03597824 */ /* 0x000fe200078e02ff */
[----:B------:R-:W-:Y:S01]  /*2150*/  LEA R44, P0, R11, R63, 0x1 ;  /* 0x0000003f0b2c7211 */ /* 0x000fe200078008ff */
[----:B------:R-:W-:Y:S01]  /*2160*/  IMAD R17, R3, 0x7c, RZ ;  /* 0x0000007c03117824 */ /* 0x000fe200078e02ff */
[-C--:B------:R-:W-:Y:S01]  /*2170*/  LEA.HI.X.SX32 R43, R10, R65.reuse, 0x1, P2 ;  /* 0x000000410a2b7211 */ /* 0x080fe200010f0eff */
[----:B------:R-:W-:Y:S01]  /*2180*/  IMAD R10, R57, 0x2, R5 ;  /* 0x00000002390a7824 */ /* 0x000fe200078e0205 */
[----:B------:R-:W-:Y:S01]  /*2190*/  LEA.HI.X.SX32 R47, R12, R65, 0x1, P1 ;  /* 0x000000410c2f7211 */ /* 0x000fe200008f0eff */
[----:B------:R-:W-:Y:S01]  /*21a0*/  IMAD R12, R3, 0x1c, RZ ;  /* 0x0000001c030c7824 */ /* 0x000fe200078e02ff */
[-C--:B------:R-:W-:Y:S01]  /*21b0*/  LEA R52, P1, R15, R63.reuse, 0x1 ;  /* 0x0000003f0f347211 */ /* 0x080fe200078208ff */
[----:B------:R-:W-:Y:S01]  /*21c0*/  IMAD R95, R3, 0x3d, RZ ;  /* 0x0000003d035f7824 */ /* 0x000fe200078e02ff */
[----:B------:R-:W-:Y:S01]  /*21d0*/  LEA R48, P2, R13, R63, 0x1 ;  /* 0x0000003f0d307211 */ /* 0x000fe200078408ff */
[----:B------:R-:W-:Y:S01]  /*21e0*/  IMAD R97, R3, 0x1f, RZ ;  /* 0x0000001f03617824 */ /* 0x000fe200078e02ff */
[----:B------:R-:W-:Y:S01]  /*21f0*/  LEA.HI.X.SX32 R45, R11, R65, 0x1, P0 ;  /* 0x000000410b2d7211 */ /* 0x000fe200000f0eff */
[C---:B------:R-:W-:Y:S01]  /*2200*/  IMAD.SHL.U32 R68, R3.reuse, 0x4, RZ ;  /* 0x0000000403447824 */ /* 0x040fe200078e00ff */
[----:B------:R-:W-:Y:S01]  /*2210*/  LEA R50, P0, R14, R63, 0x1 ;  /* 0x0000003f0e327211 */ /* 0x000fe200078008ff */
[----:B------:R-:W-:Y:S01]  /*2220*/  IMAD R21, R3, 0x7e, RZ ;  /* 0x0000007e03157824 */ /* 0x000fe200078e02ff */
[-C--:B------:R-:W-:Y:S01]  /*2230*/  LEA.HI.X.SX32 R53, R15, R65.reuse, 0x1, P1 ;  /* 0x000000410f357211 */ /* 0x080fe200008f0eff */
[----:B------:R-:W-:Y:S01]  /*2240*/  IMAD R15, R3, 0x7, RZ ;  /* 0x00000007030f7824 */ /* 0x000fe200078e02ff */
[----:B------:R-:W-:Y:S01]  /*2250*/  LEA.HI.X.SX32 R49, R13, R65, 0x1, P2 ;  /* 0x000000410d317211 */ /* 0x000fe200010f0eff */
[C---:B------:R-:W-:Y:S01]  /*2260*/  IMAD R13, R3.reuse, 0xe, RZ ;  /* 0x0000000e030d7824 */ /* 0x040fe200078e02ff */
[-C--:B------:R-:W-:Y:S01]  /*2270*/  LEA R58, P1, R10, R63.reuse, 0x1 ;  /* 0x0000003f0a3a7211 */ /* 0x080fe200078208ff */
[C---:B------:R-:W-:Y:S01]  /*2280*/  IMAD.SHL.U32 R67, R3.reuse, 0x8, RZ ;  /* 0x0000000803437824 */ /* 0x040fe200078e00ff */
[----:B------:R-:W-:Y:S01]  /*2290*/  LEA R54, P2, R2, R63, 0x1 ;  /* 0x0000003f02367211 */ /* 0x000fe200078408ff */
[----:B------:R-:W-:Y:S01]  /*22a0*/  IMAD.SHL.U32 R66, R3, 0x10, RZ ;  /* 0x0000001003427824 */ /* 0x000fe200078e00ff */
[----:B------:R-:W-:Y:S01]  /*22b0*/  LEA R11, R57, R10, 0x1 ;  /* 0x0000000a390b7211 */ /* 0x000fe200078e08ff */
[C---:B------:R-:W-:Y:S01]  /*22c0*/  IMAD R64, R3.reuse, 0x3f, RZ ;  /* 0x0000003f03407824 */ /* 0x040fe200078e02ff */
[----:B------:R-:W-:Y:S01]  /*22d0*/  LEA.HI.X.SX32 R51, R14, R65, 0x1, P0 ;  /* 0x000000410e337211 */ /* 0x000fe200000f0eff */
[----:B------:R-:W-:Y:S01]  /*22e0*/  IMAD R14, R3, 0x7a, RZ ;  /* 0x0000007a030e7824 */ /* 0x000fe200078e02ff */
[----:B------:R-:W-:-:S02]  /*22f0*/  LEA R56, P0, R5, R63, 0x1 ;  /* 0x0000003f05387211 */ /* 0x000fc400078008ff */
[-C--:B------:R-:W-:Y:S01]  /*2300*/  LEA.HI.X.SX32 R59, R10, R65.reuse, 0x1, P1 ;  /* 0x000000410a3b7211 */ /* 0x080fe200008f0eff */
[----:B------:R-:W-:Y:S01]  /*2310*/  IMAD R10, R3, 0x38, RZ ;  /* 0x00000038030a7824 */ /* 0x000fe200078e02ff */
[----:B------:R-:W-:Y:S01]  /*2320*/  LEA.HI.X.SX32 R55, R2, R65, 0x1, P2 ;  /* 0x0000004102377211 */ /* 0x000fe200010f0eff */
[----:B------:R-:W-:Y:S01]  /*2330*/  IMAD R2, R57, 0x2, R11 ;  /* 0x0000000239027824 */ /* 0x000fe200078e020b */
[-C--:B------:R-:W-:Y:S02]  /*2340*/  IADD3 R230, P1, PT, R187, R22.reuse, RZ ;  /* 0x00000016bbe67210 */ /* 0x080fe40007f3e0ff */
[----:B------:R-:W-:Y:S02]  /*2350*/  LEA R60, P2, R11, R63, 0x1 ;  /* 0x0000003f0b3c7211 */ /* 0x000fe400078408ff */
[----:B------:R-:W-:Y:S01]  /*2360*/  LEA.HI.X.SX32 R57, R5, R65, 0x1, P0 ;  /* 0x0000004105397211 */ /* 0x000fe200000f0eff */
[----:B------:R-:W-:Y:S01]  /*2370*/  IMAD.SHL.U32 R5, R3, 0x2, RZ ;  /* 0x0000000203057824 */ /* 0x000fe200078e00ff */
[----:B------:R-:W-:-:S02]  /*2380*/  IADD3 R234, P0, PT, R177, R22, RZ ;  /* 0x00000016b1ea7210 */ /* 0x000fc40007f1e0ff */
[----:B------:R-:W-:Y:S01]  /*2390*/  LEA.HI.X.SX32 R231, R177, R23, 0x1, P1 ;  /* 0x00000017b1e77211 */ /* 0x000fe200008f0eff */
[----:B------:R-:W-:Y:S01]  /*23a0*/  VIADD R177, R4, UR6 ;  /* 0x0000000604b17c36 */ /* 0x000fe20008000000 */
[-C--:B------:R-:W-:Y:S02]  /*23b0*/  IADD3 R178, P1, PT, R141, R22.reuse, RZ ;  /* 0x000000168db27210 */ /* 0x080fe40007f3e0ff */
[----:B------:R-:W-:Y:S02]  /*23c0*/  LEA R62, P3, R2, R63, 0x1 ;  /* 0x0000003f023e7211 */ /* 0x000fe400078608ff */
[----:B------:R-:W-:Y:S01]  /*23d0*/  LEA.HI.X.SX32 R61, R11, R65, 0x1, P2 ;  /* 0x000000410b3d7211 */ /* 0x000fe200010f0eff */
[----:B------:R-:W-:Y:S01]  /*23e0*/  IMAD R11, R3, 0x3a, RZ ;  /* 0x0000003a030b7824 */ /* 0x000fe200078e02ff */
[----:B------:R-:W-:Y:S02]  /*23f0*/  IADD3 R226, P2, PT, R191, R22, RZ ;  /* 0x00000016bfe27210 */ /* 0x000fe40007f5e0ff */
[----:B------:R-:W-:-:S02]  /*2400*/  LEA.HI.X.SX32 R235, R179, R23, 0x1, P0 ;  /* 0x00000017b3eb7211 */ /* 0x000fc400000f0eff */
[CC--:B------:R-:W-:Y:S02]  /*2410*/  IADD3 R180, P0, PT, R145.reuse, R22.reuse, RZ ;  /* 0x0000001691b47210 */ /* 0x0c0fe40007f1e0ff */
[----:B------:R-:W-:Y:S01]  /*2420*/  LEA.HI.X.SX32 R179, R145, R23, 0x1, P1 ;  /* 0x0000001791b37211 */ /* 0x000fe200008f0eff */
[----:B------:R-:W-:Y:S01]  /*2430*/  STL.64 [R1+0x1e0], R234 ;  /* 0x0001e0ea01007387 */ /* 0x000fe20000100a00 */
[----:B------:R-:W-:Y:S01]  /*2440*/  LEA.HI.X.SX32 R63, R2, R65, 0x1, P3 ;  /* 0x00000041023f7211 */ /* 0x000fe200018f0eff */
[----:B------:R-:W-:Y:S01]  /*2450*/  IMAD R2, R3, 0x3e, RZ ;  /* 0x0000003e03027824 */ /* 0x000fe200078e02ff */
[-C--:B------:R-:W-:Y:S01]  /*2460*/  IADD3 R146, P1, PT, R133, R22.reuse, RZ ;  /* 0x0000001685927210 */ /* 0x080fe20007f3e0ff */
[----:B------:R-:W-:Y:S01]  /*2470*/  STL.64 [R1+0x158], R230 ;  /* 0x000158e601007387 */ /* 0x000fe20000100a00 */
[----:B------:R-:W-:Y:S02]  /*2480*/  IADD3 R218, P3, PT, R203, R22, RZ ;  /* 0x00000016cbda7210 */ /* 0x000fe40007f7e0ff */
[----:B------:R-:W-:-:S02]  /*2490*/  LEA.HI.X.SX32 R227, R151, R23, 0x1, P2 ;  /* 0x0000001797e37211 */ /* 0x000fc400010f0eff */
[-C--:B------:R-:W-:Y:S02]  /*24a0*/  LEA.HI.X.SX32 R181, R147, R23.reuse, 0x1, P0 ;  /* 0x0000001793b57211 */ /* 0x080fe400000f0eff */
[-C--:B------:R-:W-:Y:S01]  /*24b0*/  LEA.HI.X.SX32 R147, R135, R23.reuse, 0x1, P1 ;  /* 0x0000001787937211 */ /* 0x080fe200008f0eff */
[----:B------:R-:W-:Y:S01]  /*24c0*/  STL.64 [R1+0x150], R226 ;  /* 0x000150e201007387 */ /* 0x000fe20000100a00 */
[-C--:B------:R-:W-:Y:S02]  /*24d0*/  LEA.HI.X.SX32 R183, R131, R23.reuse, 0x1, P6 ;  /* 0x0000001783b77211 */ /* 0x080fe400030f0eff */
[-C--:B------:R-:W-:Y:S01]  /*24e0*/  LEA.HI.X.SX32 R219, R137, R23.reuse, 0x1, P3 ;  /* 0x0000001789db7211 */ /* 0x080fe200018f0eff */
[----:B------:R-:W-:Y:S01]  /*24f0*/  STL.64 [R1+0x220], R180 ;  /* 0x000220b401007387 */ /* 0x000fe20000100a00 */
[-C--:B------:R-:W-:Y:S02]  /*2500*/  IADD3 R136, P1, PT, R121, R22.reuse, RZ ;  /* 0x0000001679887210 */ /* 0x080fe40007f3e0ff */
[----:B------:R-:W-:Y:S01]  /*2510*/  LEA.HI.X.SX32 R215, R133, R23, 0x1, P4 ;  /* 0x0000001785d77211 */ /* 0x000fe200020f0eff */
[----:B------:R-:W-:Y:S01]  /*2520*/  STL.64 [R1+0x1d8], R178 ;  /* 0x0001d8b201007387 */ /* 0x000fe20000100a00 */
[----:B------:R-:W-:-:S02]  /*2530*/  IADD3 R132, P6, PT, R116, R22, RZ ;  /* 0x0000001674847210 */ /* 0x000fc40007fde0ff */
[-C--:B------:R-:W-:Y:S01]  /*2540*/  IADD3 R134, P4, PT, R119, R22.reuse, RZ ;  /* 0x0000001677867210 */ /* 0x080fe20007f9e0ff */
[----:B------:R-:W-:Y:S01]  /*2550*/  STL.64 [R1+0x148], R222 ;  /* 0x000148de01007387 */ /* 0x000fe20000100a00 */
[-C--:B------:R-:W-:Y:S02]  /*2560*/  IADD3 R174, P2, PT, R175, R22.reuse, RZ ;  /* 0x00000016afae7210 */ /* 0x080fe40007f5e0ff */
[----:B------:R-:W-:Y:S01]  /*2570*/  IADD3 R148, P0, PT, R149, R22, RZ ;  /* 0x0000001695947210 */ /* 0x000fe20007f1e0ff */
[----:B------:R-:W-:Y:S01]  /*2580*/  STL.64 [R1+0x140], R218 ;  /* 0x000140da01007387 */ /* 0x000fe20000100a00 */
[-C--:B------:R-:W-:Y:S02]  /*2590*/  LEA.HI.X.SX32 R137, R125, R23.reuse, 0x1, P1 ;  /* 0x000000177d897211 */ /* 0x080fe400008f0eff */
[-C--:B------:R-:W-:Y:S01]  /*25a0*/  LEA.HI.X.SX32 R133, R119, R23.reuse, 0x1, P6 ;  /* 0x0000001777857211 */ /* 0x080fe200030f0eff */
[----:B------:R-:W-:Y:S01]  /*25b0*/  STL.64 [R1+0x1d0], R146 ;  /* 0x0001d09201007387 */ /* 0x000fe20000100a00 */
[----:B------:R-:W-:-:S02]  /*25c0*/  LEA.HI.X.SX32 R135, R121, R23, 0x1, P4 ;  /* 0x0000001779877211 */ /* 0x000fc400020f0eff */
[-C--:B------:R-:W-:Y:S01]  /*25d0*/  IADD3 R124, P6, PT, R112, R22.reuse, RZ ;  /* 0x00000016707c7210 */ /* 0x080fe20007fde0ff */
[----:B------:R-:W-:Y:S01]  /*25e0*/  STL.64 [R1+0x138], R214 ;  /* 0x000138d601007387 */ /* 0x000fe20000100a00 */
[-C--:B------:R-:W-:Y:S02]  /*25f0*/  LEA.HI.X.SX32 R175, R116, R23.reuse, 0x1, P2 ;  /* 0x0000001774af7211 */ /* 0x080fe400010f0eff */
[-C--:B------:R-:W-:Y:S01]  /*2600*/  LEA.HI.X.SX32 R149, R114, R23.reuse, 0x1, P0 ;  /* 0x0000001772957211 */ /* 0x080fe200000f0eff */
[----:B------:R-:W-:Y:S01]  /*2610*/  STL.64 [R1+0x130], R182 ;  /* 0x000130b601007387 */ /* 0x000fe20000100a00 */
[----:B------:R-:W-:Y:S02]  /*2620*/  LEA.HI.X.SX32 R125, R113, R23, 0x1, P6 ;  /* 0x00000017717d7211 */ /* 0x000fe400030f0eff */
[-C--:B------:R-:W-:Y:S01]  /*2630*/  IADD3 R142, P5, PT, R143, R22.reuse, RZ ;  /* 0x000000168f8e7210 */ /* 0x080fe20007fbe0ff */
[----:B------:R-:W-:Y:S01]  /*2640*/  STL.64 [R1+0x240], R136 ;  /* 0x0002408801007387 */ /* 0x000fe20000100a00 */
[----:B------:R-:W-:-:S02]  /*2650*/  IADD3 R114, P6, PT, R107, R22, RZ ;  /* 0x000000166b727210 */ /* 0x000fc40007fde0ff */
[-C--:B------:R-:W-:Y:S01]  /*2660*/  LEA.HI.X.SX32 R143, R112, R23.reuse, 0x1, P5 ;  /* 0x00000017708f7211 */ /* 0x080fe200028f0eff */
[----:B------:R-:W-:Y:S01]  /*2670*/  STL.64 [R1+0x218], R134 ;  /* 0x0002188601007387 */ /* 0x000fe20000100a00 */
[-C--:B------:R-:W-:Y:S02]  /*2680*/  IADD3 R118, P0, PT, R115, R22.reuse, RZ ;  /* 0x0000001673767210 */ /* 0x080fe40007f1e0ff */
[-C--:B------:R-:W-:Y:S01]  /*2690*/  IADD3 R138, P3, PT, R139, R22.reuse, RZ ;  /* 0x000000168b8a7210 */ /* 0x080fe20007f7e0ff */
[----:B------:R-:W-:Y:S01]  /*26a0*/  STL.64 [R1+0x1c8], R132 ;  /* 0x0001c88401007387 */ /* 0x000fe20000100a00 */
[-C--:B------:R-:W-:Y:S02]  /*26b0*/  LEA.HI.X.SX32 R115, R108, R23.reuse, 0x1, P6 ;  /* 0x000000176c737211 */ /* 0x080fe400030f0eff */
[----:B------:R-:W-:Y:S01]  /*26c0*/  IADD3 R126, P1, PT, R127, R22, RZ ;  /* 0x000000167f7e7210 */ /* 0x000fe20007f3e0ff */
[----:B------:R-:W-:Y:S01]  /*26d0*/  STL.64 [R1+0x128], R174 ;  /* 0x000128ae01007387 */ /* 0x000fe20000100a00 */
[----:B------:R-:W-:-:S02]  /*26e0*/  LEA.HI.X.SX32 R139, R110, R23, 0x1, P3 ;  /* 0x000000176e8b7211 */ /* 0x000fc400018f0eff */
[-C--:B------:R-:W-:Y:S01]  /*26f0*/  LEA.HI.X.SX32 R127, R104, R23.reuse, 0x1, P1 ;  /* 0x00000017687f7211 */ /* 0x080fe200008f0eff */
[----:B------:R-:W-:Y:S01]  /*2700*/  STL.64 [R1+0x120], R148 ;  /* 0x0001209401007387 */ /* 0x000fe20000100a00 */
[-C--:B------:R-:W-:Y:S02]  /*2710*/  IADD3 R120, P2, PT, R117, R22.reuse, RZ ;  /* 0x0000001675787210 */ /* 0x080fe40007f5e0ff */
[----:B------:R-:W-:Y:S01]  /*2720*/  IADD3 R122, P4, PT, R123, R22, RZ ;  /* 0x000000167b7a7210 */ /* 0x000fe20007f9e0ff */
[----:B------:R0:W-:Y:S01]  /*2730*/  STL.64 [R1+0x1c0], R124 ;  /* 0x0001c07c01007387 */ /* 0x0001e20000100a00 */
[-C--:B------:R-:W-:Y:S02]  /*2740*/  LEA.HI.X.SX32 R121, R99, R23.reuse, 0x1, P2 ;  /* 0x0000001763797211 */ /* 0x080fe400010f0eff */
[-C--:B------:R-:W-:Y:S01]  /*2750*/  LEA.HI.X.SX32 R123, R102, R23.reuse, 0x1, P4 ;  /* 0x00000017667b7211 */ /* 0x080fe200020f0eff */
[----:B------:R-:W-:Y:S01]  /*2760*/  STL.64 [R1+0x118], R142 ;  /* 0x0001188e01007387 */ /* 0x000fe20000100a00 */
[----:B------:R-:W-:-:S02]  /*2770*/  LEA.HI.X.SX32 R119, R98, R23, 0x1, P0 ;  /* 0x0000001762777211 */ /* 0x000fc400000f0eff */
[-C--:B------:R-:W-:Y:S01]  /*2780*/  IADD3 R102, P0, PT, R90, R22.reuse, RZ ;  /* 0x000000165a667210 */ /* 0x080fe20007f1e0ff */
[----:B------:R2:W-:Y:S01]  /*2790*/  STL.64 [R1+0x210], R114 ;  /* 0x0002107201007387 */ /* 0x0005e20000100a00 */
[-C--:B------:R-:W-:Y:S02]  /*27a0*/  IADD3 R112, P1, PT, R105, R22.reuse, RZ ;  /* 0x0000001669707210 */ /* 0x080fe40007f3e0ff */
[-C--:B------:R-:W-:Y:S01]  /*27b0*/  IADD3 R110, P4, PT, R103, R22.reuse, RZ ;  /* 0x00000016676e7210 */ /* 0x080fe20007f9e0ff */
[----:B------:R-:W-:Y:S01]  /*27c0*/  STL.64 [R1+0x110], R138 ;  /* 0x0001108a01007387 */ /* 0x000fe20000100a00 */
[-C--:B0-----:R-:W-:Y:S02]  /*27d0*/  IADD3 R124, P5, PT, R104, R22.reuse, RZ ;  /* 0x00000016687c7210 */ /* 0x081fe40007fbe0ff */
[----:B------:R-:W-:Y:S02]  /*27e0*/  IADD3 R104, P2, PT, R91, R22, RZ ;  /* 0x000000165b687210 */ /* 0x000fe40007f5e0ff */
[----:B------:R-:W-:-:S02]  /*27f0*/  LEA.HI.X.SX32 R125, R107, R23, 0x1, P5 ;  /* 0x000000176b7d7211 */ /* 0x000fc400028f0eff */
[-C--:B------:R-:W-:Y:S02]  /*2800*/  IADD3 R108, P5, PT, R99, R22.reuse, RZ ;  /* 0x00000016636c7210 */ /* 0x080fe40007fbe0ff */
[-C--:B--2---:R-:W-:Y:S01]  /*2810*/  IADD3 R114, P6, PT, R109, R22.reuse, RZ ;  /* 0x000000166d727210 */ /* 0x084fe20007fde0ff */
[----:B------:R0:W-:Y:S01]  /*2820*/  STL.64 [R1+0x1b8], R124 ;  /* 0x0001b87c01007387 */ /* 0x0001e20000100a00 */
[-C--:B------:R-:W-:Y:S02]  /*2830*/  LEA.HI.X.SX32 R109, R101, R23.reuse, 0x1, P5 ;  /* 0x00000017656d7211 */ /* 0x080fe400028f0eff */
[-C--:B------:R-:W-:Y:S01]  /*2840*/  LEA.HI.X.SX32 R105, R93, R23.reuse, 0x1, P2 ;  /* 0x000000175d697211 */ /* 0x080fe200010f0eff */
[----:B------:R2:W-:Y:S01]  /*2850*/  STL.64 [R1+0x108], R126 ;  /* 0x0001087e01007387 */ /* 0x0005e20000100a00 */
[-C--:B------:R-:W-:Y:S02]  /*2860*/  LEA.HI.X.SX32 R103, R91, R23.reuse, 0x1, P0 ;  /* 0x000000175b677211 */ /* 0x080fe400000f0eff */
[----:B------:R-:W-:Y:S01]  /*2870*/  IADD3 R116, P3, PT, R111, R22, RZ ;  /* 0x000000166f747210 */ /* 0x000fe20007f7e0ff */
[----:B------:R3:W-:Y:S01]  /*2880*/  STL.64 [R1+0x1b0], R108 ;  /* 0x0001b06c01007387 */ /* 0x0007e20000100a00 */
[----:B------:R-:W-:-:S02]  /*2890*/  LEA.HI.X.SX32 R115, R85, R23, 0x1, P6 ;  /* 0x0000001755737211 */ /* 0x000fc400030f0eff */
[-C--:B------:R-:W-:Y:S01]  /*28a0*/  LEA.HI.X.SX32 R117, R87, R23.reuse, 0x1, P3 ;  /* 0x0000001757757211 */ /* 0x080fe200018f0eff */
[----:B------:R4:W-:Y:S01]  /*28b0*/  STL.64 [R1+0x100], R122 ;  /* 0x0001007a01007387 */ /* 0x0009e20000100a00 */
[-C--:B------:R-:W-:Y:S02]  /*28c0*/  LEA.HI.X.SX32 R113, R82, R23.reuse, 0x1, P1 ;  /* 0x0000001752717211 */ /* 0x080fe400008f0eff */
[----:B0-----:R-:W-:Y:S02]  /*28d0*/  CS2R R124, SRZ ;  /* 0x00000000007c7805 */ /* 0x001fe4000001ff00 */
[----:B------:R-:W-:Y:S01]  /*28e0*/  LEA.HI.X.SX32 R111, R79, R23, 0x1, P4 ;  /* 0x000000174f6f7211 */ /* 0x000fe200020f0eff */
[----:B------:R0:W-:Y:S01]  /*28f0*/  STL.64 [R1+0xf8], R120 ;  /* 0x0000f87801007387 */ /* 0x0001e20000100a00 */
[----:B------:R-:W-:Y:S02]  /*2900*/  SHF.R.U32.HI R174, RZ, 0x2, R100 ;  /* 0x00000002ffae7819 */ /* 0x000fe40000011664 */
[----:B--2---:R-:W-:-:S02]  /*2910*/  CS2R R126, SRZ ;  /* 0x00000000007e7805 */ /* 0x004fc4000001ff00 */
[----:B------:R-:W-:Y:S01]  /*2920*/  SHF.L.U32 R65, R3, 0x5, RZ ;  /* 0x0000000503417819 */ /* 0x000fe200000006ff */
[----:B------:R2:W-:Y:S01]  /*2930*/  STL.64 [R1+0xf0], R118 ;  /* 0x0000f07601007387 */ /* 0x0005e20000100a00 */
[-C--:B---3--:R-:W-:Y:S02]  /*2940*/  IADD3 R108, P5, PT, R93, R22.reuse, RZ ;  /* 0x000000165d6c7210 */ /* 0x088fe40007fbe0ff */
[----:B------:R-:W-:Y:S02]  /*2950*/  SGXT.U32 R174, R174, 0x3 ;  /* 0x00000003aeae781a */ /* 0x000fe40000000000 */
[----:B----4-:R-:W-:Y:S02]  /*2960*/  CS2R R122, SRZ ;  /* 0x00000000007a7805 */ /* 0x010fe4000001ff00 */
[----:B------:R-:W-:Y:S02]  /*2970*/  LEA.HI.X.SX32 R109, R96, R23, 0x1, P5 ;  /* 0x00000017606d7211 */ /* 0x000fe400028f0eff */
[----:B------:R-:W-:-:S02]  /*2980*/  IADD3 R98, P5, PT, R87, R22, RZ ;  /* 0x0000001657627210 */ /* 0x000fc40007fbe0ff */
[----:B0-----:R-:W-:Y:S02]  /*2990*/  CS2R R120, SRZ ;  /* 0x0000000000787805 */ /* 0x001fe4000001ff00 */
[----:B------:R-:W-:Y:S01]  /*29a0*/  SHF.R.U32.HI R178, RZ, 0x3, R106 ;  /* 0x00000003ffb27819 */ /* 0x000fe2000001166a */
[----:B------:R0:W-:Y:S01]  /*29b0*/  STL.64 [R1+0x250], R108 ;  /* 0x0002506c01007387 */ /* 0x0001e20000100a00 */
[----:B------:R-:W-:Y:S02]  /*29c0*/  LEA.HI.X.SX32 R99, R90, R23, 0x1, P5 ;  /* 0x000000175a637211 */ /* 0x000fe400028f0eff */
[----:B--2---:R-:W-:Y:S02]  /*29d0*/  CS2R R118, SRZ ;  /* 0x0000000000767805 */ /* 0x004fe4000001ff00 */
[----:B------:R-:W-:Y:S01]  /*29e0*/  IADD3 R90, P4, PT, R80, R22, RZ ;  /* 0x00000016505a7210 */ /* 0x000fe20007f9e0ff */
[----:B------:R2:W-:Y:S01]  /*29f0*/  STL.64 [R1+0x238], R104 ;  /* 0x0002386801007387 */ /* 0x0005e20000100a00 */
[----:B------:R-:W-:-:S02]  /*2a00*/  LOP3.LUT R176, R174, 0x8, RZ, 0xfc, !PT ;  /* 0x00000008aeb07812 */ /* 0x000fc400078efcff */
[----:B------:R-:W-:Y:S01]  /*2a10*/  LEA.HI.X.SX32 R91, R10, R23, 0x1, P4 ;  /* 0x000000170a5b7211 */ /* 0x000fe200020f0eff */
[----:B------:R3:W-:Y:S01]  /*2a20*/  STL.64 [R1+0x208], R102 ;  /* 0x0002086601007387 */ /* 0x0007e20000100a00 */
[----:B------:R-:W-:Y:S02]  /*2a30*/  LOP3.LUT R175, R174, 0x10, RZ, 0xfc, !PT ;  /* 0x00000010aeaf7812 */ /* 0x000fe400078efcff */
[----:B------:R-:W-:Y:S01]  /*2a40*/  LOP3.LUT R178, R178, 0xc, RZ, 0xc0, !PT ;  /* 0x0000000cb2b27812 */ /* 0x000fe200078ec0ff */
[----:B------:R-:W-:Y:S01]  /*2a50*/  STL.64 [R1+0x1a8], R98 ;  /* 0x0001a86201007387 */ /* 0x000fe20000100a00 */
[-C--:B0-----:R-:W-:Y:S02]  /*2a60*/  IADD3 R108, P2, PT, R94, R22.reuse, RZ ;  /* 0x000000165e6c7210 */ /* 0x081fe40007f5e0ff */
[----:B------:R-:W-:Y:S01]  /*2a70*/  LEA R176, R176, UR6, 0x4 ;  /* 0x00000006b0b07c11 */ /* 0x000fe2000f8e20ff */
[----:B------:R0:W-:Y:S01]  /*2a80*/  STL.64 [R1+0xe8], R116 ;  /* 0x0000e87401007387 */ /* 0x0001e20000100a00 */
[----:B--2---:R-:W-:-:S02]  /*2a90*/  IADD3 R104, P0, PT, R92, R22, RZ ;  /* 0x000000165c687210 */ /* 0x004fc40007f1e0ff */
[-C--:B------:R-:W-:Y:S01]  /*2aa0*/  IADD3 R92, P6, PT, R86, R22.reuse, RZ ;  /* 0x00000016565c7210 */ /* 0x080fe20007fde0ff */
[----:B------:R2:W-:Y:S01]  /*2ab0*/  STL.64 [R1+0xe0], R114 ;  /* 0x0000e07201007387 */ /* 0x0005e20000100a00 */
[-C--:B---3--:R-:W-:Y:S01]  /*2ac0*/  IADD3 R102, P5, PT, R82, R22.reuse, RZ ;  /* 0x0000001652667210 */ /* 0x088fe20007fbe0ff */
[----:B------:R-:W-:Y:S01]  /*2ad0*/  IMAD.IADD R180, R178, 0x1, R176 ;  /* 0x00000001b2b47824 */ /* 0x000fe200078e02b0 */
[-C--:B------:R-:W-:Y:S02]  /*2ae0*/  LEA.HI.X.SX32 R105, R71, R23.reuse, 0x1, P0 ;  /* 0x0000001747697211 */ /* 0x080fe400000f0eff */
[----:B------:R-:W-:Y:S02]  /*2af0*/  LEA.HI.X.SX32 R103, R84, R23, 0x1, P5 ;  /* 0x0000001754677211 */ /* 0x000fe400028f0eff */
[----:B------:R-:W-:Y:S02]  /*2b00*/  IADD3 R86, P5, PT, R76, R22, RZ ;  /* 0x000000164c567210 */ /* 0x000fe40007fbe0ff */
[----:B0-----:R-:W-:-:S02]  /*2b10*/  CS2R R116, SRZ ;  /* 0x0000000000747805 */ /* 0x001fc4000001ff00 */
[-C--:B------:R-:W-:Y:S01]  /*2b20*/  IADD3 R84, P1, PT, R73, R22.reuse, RZ ;  /* 0x0000001649547210 */ /* 0x080fe20007f3e0ff */
[----:B------:R0:W-:Y:S01]  /*2b30*/  STL.64 [R1+0x1a0], R102 ;  /* 0x0001a06601007387 */ /* 0x0001e20000100a00 */
[-C--:B------:R-:W-:Y:S02]  /*2b40*/  LEA.HI.X.SX32 R87, R77, R23.reuse, 0x1, P5 ;  /* 0x000000174d577211 */ /* 0x080fe400028f0eff */
[----:B--2---:R-:W-:Y:S02]  /*2b50*/  CS2R R114, SRZ ;  /* 0x0000000000727805 */ /* 0x004fe4000001ff00 */
[-C--:B------:R-:W-:Y:S01]  /*2b60*/  LEA.HI.X.SX32 R85, R76, R23.reuse, 0x1, P1 ;  /* 0x000000174c557211 */ /* 0x080fe200008f0eff */
[----:B------:R-:W-:Y:S01]  /*2b70*/  STL.64 [R1+0xd8], R112 ;  /* 0x0000d87001007387 */ /* 0x000fe20000100a00 */
[----:B------:R-:W-:Y:S02]  /*2b80*/  IADD3 R98, P3, PT, R88, R22, RZ ;  /* 0x0000001658627210 */ /* 0x000fe40007f7e0ff */
[-C--:B------:R-:W-:Y:S01]  /*2b90*/  LEA.HI.X.SX32 R109, R73, R23.reuse, 0x1, P2 ;  /* 0x00000017496d7211 */ /* 0x080fe200010f0eff */
[----:B------:R2:W-:Y:S01]  /*2ba0*/  STL.64 [R1+0x200], R86 ;  /* 0x0002005601007387 */ /* 0x0005e20000100a00 */
[----:B------:R-:W-:-:S02]  /*2bb0*/  LEA.HI.X.SX32 R99, R20, R23, 0x1, P3 ;  /* 0x0000001714637211 */ /* 0x000fc400018f0eff */
[-C--:B------:R-:W-:Y:S01]  /*2bc0*/  LEA.HI.X.SX32 R93, R18, R23.reuse, 0x1, P6 ;  /* 0x00000017125d7211 */ /* 0x080fe200030f0eff */
[----:B------:R-:W-:Y:S01]  /*2bd0*/  STL.64 [R1+0xd0], R110 ;  /* 0x0000d06e01007387 */ /* 0x000fe20000100a00 */
[-C--:B0-----:R-:W-:Y:S01]  /*2be0*/  IADD3 R102, P1, PT, R20, R22.reuse, RZ ;  /* 0x0000001614667210 */ /* 0x081fe20007f3e0ff */
[----:B------:R-:W-:Y:S01]  /*2bf0*/  IMAD.MOV.U32 R18, RZ, RZ, -0x800000 ;  /* 0xff800000ff127424 */ /* 0x000fe200078e00ff */
[-C--:B------:R-:W-:Y:S01]  /*2c00*/  IADD3 R76, P6, PT, R10, R22.reuse, RZ ;  /* 0x000000160a4c7210 */ /* 0x080fe20007fde0ff */
[----:B------:R0:W-:Y:S01]  /*2c10*/  STL.64 [R1+0x198], R84 ;  /* 0x0001985401007387 */ /* 0x0001e20000100a00 */
[----:B------:R-:W-:Y:S01]  /*2c20*/  LEA.HI.X.SX32 R103, R70, R23, 0x1, P1 ;  /* 0x0000001746677211 */ /* 0x000fe200008f0eff */
[----:B------:R-:W-:Y:S01]  /*2c30*/  IMAD.MOV.U32 R20, RZ, RZ, -0x800000 ;  /* 0xff800000ff147424 */ /* 0x000fe200078e00ff */
[-C--:B------:R-:W-:Y:S01]  /*2c40*/  IADD3 R70, P3, PT, R12, R22.reuse, RZ ;  /* 0x000000160c467210 */ /* 0x080fe20007f7e0ff */
[----:B------:R-:W-:Y:S01]  /*2c50*/  STL.64 [R1+0xc8], R108 ;  /* 0x0000c86c01007387 */ /* 0x000fe20000100a00 */
[----:B--2---:R-:W-:-:S02]  /*2c60*/  IADD3 R86, P5, PT, R78, R22, RZ ;  /* 0x000000164e567210 */ /* 0x004fc40007fbe0ff */
[----:B------:R-:W-:Y:S02]  /*2c70*/  CS2R R112, SRZ ;  /* 0x0000000000707805 */ /* 0x000fe4000001ff00 */
[-C--:B------:R-:W-:Y:S01]  /*2c80*/  IADD3 R78, P0, PT, R72, R22.reuse, RZ ;  /* 0x00000016484e7210 */ /* 0x080fe20007f1e0ff */
[----:B------:R-:W-:Y:S01]  /*2c90*/  STL.64 [R1+0xc0], R104 ;  /* 0x0000c06801007387 */ /* 0x000fe20000100a00 */
[CC--:B------:R-:W-:Y:S02]  /*2ca0*/  IADD3 R72, P1, PT, R13.reuse, R22.reuse, RZ ;  /* 0x000000160d487210 */ /* 0x0c0fe40007f3e0ff */
[-C--:B------:R-:W-:Y:S01]  /*2cb0*/  LEA.HI.X.SX32 R71, R13, R23.reuse, 0x1, P3 ;  /* 0x000000170d477211 */ /* 0x080fe200018f0eff */
[----:B------:R-:W-:Y:S01]  /*2cc0*/  STL.64 [R1+0x190], R102 ;  /* 0x0001906601007387 */ /* 0x000fe20000100a00 */
[-C--:B------:R-:W-:Y:S02]  /*2cd0*/  LEA.HI.X.SX32 R73, R15, R23.reuse, 0x1, P1 ;  /* 0x000000170f497211 */ /* 0x080fe400008f0eff */
[----:B------:R-:W-:Y:S01]  /*2ce0*/  LEA.HI.X.SX32 R77, R12, R23, 0x1, P6 ;  /* 0x000000170c4d7211 */ /* 0x000fe200030f0eff */
[----:B------:R2:W-:Y:S01]  /*2cf0*/  STL.64 [R1+0xb8], R98 ;  /* 0x0000b86201007387 */ /* 0x0005e20000100a00 */
[----:B0-----:R-:W-:-:S02]  /*2d00*/  IADD3 R84, P2, PT, R74, R22, RZ ;  /* 0x000000164a547210 */ /* 0x001fc40007f5e0ff */
[-C--:B------:R-:W-:Y:S01]  /*2d10*/  LEA.HI.X.SX32 R87, R19, R23.reuse, 0x1, P5 ;  /* 0x0000001713577211 */ /* 0x080fe200028f0eff */
[----:B------:R0:W-:Y:S01]  /*2d20*/  STL.64 [R1+0x230], R72 ;  /* 0x0002304801007387 */ /* 0x0001e20000100a00 */
[-C--:B------:R-:W-:Y:S01]  /*2d30*/  LEA.HI.X.SX32 R85, R11, R23.reuse, 0x1, P2 ;  /* 0x000000170b557211 */ /* 0x080fe200010f0eff */
[----:B------:R-:W-:Y:S01]  /*2d40*/  IMAD.MOV.U32 R19, RZ, RZ, -0x800000 ;  /* 0xff800000ff137424 */ /* 0x000fe200078e00ff */
[-C--:B------:R-:W-:Y:S01]  /*2d50*/  LEA.HI.X.SX32 R79, R83, R23.reuse, 0x1, P0 ;  /* 0x00000017534f7211 */ /* 0x080fe200000f0eff */
[----:B------:R-:W-:Y:S01]  /*2d60*/  STL.64 [R1+0xb0], R92 ;  /* 0x0000b05c01007387 */ /* 0x000fe20000100a00 */
[-C--:B------:R-:W-:Y:S02]  /*2d70*/  IADD3 R12, P4, PT, R17, R22.reuse, RZ ;  /* 0x00000016110c7210 */ /* 0x080fe40007f9e0ff */
[----:B------:R-:W-:Y:S01]  /*2d80*/  IADD3 R10, P0, PT, R5, R22, RZ ;  /* 0x00000016050a7210 */ /* 0x000fe20007f1e0ff */
[----:B------:R3:W-:Y:S01]  /*2d90*/  STL.64 [R1+0x1f8], R70 ;  /* 0x0001f84601007387 */ /* 0x0007e20000100a00 */
[----:B------:R-:W-:-:S02]  /*2da0*/  LEA.HI.X.SX32 R13, R2, R23, 0x1, P4 ;  /* 0x00000017020d7211 */ /* 0x000fc400020f0eff */
[----:B--2---:R-:W-:Y:S02]  /*2db0*/  CS2R R98, SRZ ;  /* 0x0000000000627805 */ /* 0x004fe4000001ff00 */
[----:B------:R-:W-:Y:S01]  /*2dc0*/  LEA R175, R175, UR6, 0x4 ;  /* 0x00000006afaf7c11 */ /* 0x000fe2000f8e20ff */
[----:B------:R2:W-:Y:S01]  /*2dd0*/  STL.64 [R1+0x188], R76 ;  /* 0x0001884c01007387 */ /* 0x0005e20000100a00 */
[----:B0-----:R-:W-:-:S03]  /*2de0*/  IADD3 R72, P1, PT, R16, R22, RZ ;  /* 0x0000001610487210 */ /* 0x001fc60007f3e0ff */
[----:B------:R0:W-:Y:S01]  /*2df0*/  STL.64 [R1+0xa8], R90 ;  /* 0x0000a85a01007387 */ /* 0x0001e20000100a00 */
[----:B------:R-:W-:Y:S01]  /*2e00*/  LEA.HI.X.SX32 R73, R81, R23, 0x1, P1 ;  /* 0x0000001751497211 */ /* 0x000fe200008f0eff */
[----:B------:R-:W-:Y:S01]  /*2e10*/  IMAD.IADD R179, R178, 0x1, R175 ;  /* 0x00000001b2b37824 */ /* 0x000fe200078e02af */
[-C--:B------:R-:W-:Y:S01]  /*2e20*/  LEA R74, P1, R3, R22.reuse, 0x4 ;  /* 0x00000016034a7211 */ /* 0x080fe200078220ff */
[----:B------:R4:W-:Y:S01]  /*2e30*/  STL.64 [R1+0xa0], R86 ;  /* 0x0000a05601007387 */ /* 0x0009e20000100a00 */
[-C--:B---3--:R-:W-:Y:S02]  /*2e40*/  IADD3 R70, P3, PT, R14, R22.reuse, RZ ;  /* 0x000000160e467210 */ /* 0x088fe40007f7e0ff */
[----:B------:R-:W-:Y:S02]  /*2e50*/  CS2R R92, SRZ ;  /* 0x00000000005c7805 */ /* 0x000fe4000001ff00 */
[-C--:B------:R-:W-:Y:S02]  /*2e60*/  IADD3 R14, P6, PT, R11, R22.reuse, RZ ;  /* 0x000000160b0e7210 */ /* 0x080fe40007fde0ff */
[----:B--2---:R-:W-:-:S02]  /*2e70*/  IADD3 R76, P5, PT, R69, R22, RZ ;  /* 0x00000016454c7210 */ /* 0x004fc40007fbe0ff */
[-C--:B------:R-:W-:Y:S02]  /*2e80*/  LEA.HI.X.SX32 R15, R75, R23.reuse, 0x1, P6 ;  /* 0x000000174b0f7211 */ /* 0x080fe400030f0eff */
[----:B0-----:R-:W-:Y:S02]  /*2e90*/  CS2R R90, SRZ ;  /* 0x00000000005a7805 */ /* 0x001fe4000001ff00 */
[----:B------:R-:W-:Y:S02]  /*2ea0*/  IADD3 R16, P6, PT, R81, R22, RZ ;  /* 0x0000001651107210 */ /* 0x000fe40007fde0ff */
[-C--:B------:R-:W-:Y:S01]  /*2eb0*/  LEA.HI.X.SX32 R77, R89, R23.reuse, 0x1, P5 ;  /* 0x00000017594d7211 */ /* 0x080fe200028f0eff */
[----:B------:R0:W-:Y:S01]  /*2ec0*/  STL.64 [R1+0x180], R14 ;  /* 0x0001800e01007387 */ /* 0x0001e20000100a00 */
[----:B------:R-:W-:Y:S02]  /*2ed0*/  LEA.HI.X.SX32 R17, R69, R23, 0x1, P6 ;  /* 0x0000001745117211 */ /* 0x000fe400030f0eff */
[----:B------:R-:W-:-:S02]  /*2ee0*/  CS2R R88, SRZ ;  /* 0x0000000000587805 */ /* 0x000fc4000001ff00 */
[-C--:B------:R-:W-:Y:S01]  /*2ef0*/  LEA.HI.X.SX32 R71, R95, R23.reuse, 0x1, P3 ;  /* 0x000000175f477211 */ /* 0x080fe200018f0eff */
[----:B------:R-:W-:Y:S01]  /*2f00*/  STL.64 [R1+0x98], R84 ;  /* 0x0000985401007387 */ /* 0x000fe20000100a00 */
[-C--:B------:R-:W-:Y:S02]  /*2f10*/  LEA.HI.X.SX32 R11, R3, R23.reuse, 0x1, P0 ;  /* 0x00000017030b7211 */ /* 0x080fe400000f0eff */
[----:B------:R-:W-:Y:S02]  /*2f20*/  CS2R R94, SRZ ;  /* 0x00000000005e7805 */ /* 0x000fe4000001ff00 */
[----:B------:R-:W-:Y:S01]  /*2f30*/  LEA.HI.X.SX32 R75, R67, R23, 0x1, P1 ;  /* 0x00000017434b7211 */ /* 0x000fe200008f0eff */
[----:B------:R2:W-:Y:S01]  /*2f40*/  STL.64 [R1+0x90], R78 ;  /* 0x0000904e01007387 */ /* 0x0005e20000100a00 */
[----:B------:R-:W-:Y:S02]  /*2f50*/  LEA R69, R129, UR6, 0x2 ;  /* 0x0000000681457c11 */ /* 0x000fe4000f8e10ff */
[----:B----4-:R-:W-:-:S02]  /*2f60*/  CS2R R86, SRZ ;  /* 0x0000000000567805 */ /* 0x010fc4000001ff00 */
[----:B------:R-:W-:Y:S01]  /*2f70*/  LOP3.LUT P0, RZ, R100, 0x3, RZ, 0xc0, !PT ;  /* 0x0000000364ff7812 */ /* 0x000fe2000780c0ff */
[----:B------:R3:W-:Y:S01]  /*2f80*/  STL.64 [R1+0x1f0], R76 ;  /* 0x0001f04c01007387 */ /* 0x0007e20000100a00 */
[-C--:B0-----:R-:W-:Y:S01]  /*2f90*/  IADD3 R14, P2, PT, R2, R22.reuse, RZ ;  /* 0x00000016020e7210 */ /* 0x081fe20007f5e0ff */
[----:B------:R-:W-:Y:S01]  /*2fa0*/  IMAD.IADD R181, R69, 0x1, R178 ;  /* 0x0000000145b57824 */ /* 0x000fe200078e02b2 */
[----:B------:R-:W-:Y:S01]  /*2fb0*/  LOP3.LUT R2, R0, 0x60, RZ, 0x3c, !PT ;  /* 0x0000006000027812 */ /* 0x000fe200078e3cff */
[----:B------:R0:W-:Y:S01]  /*2fc0*/  STL.64 [R1+0x178], R16 ;  /* 0x0001781001007387 */ /* 0x0001e20000100a00 */
[----:B------:R-:W-:Y:S02]  /*2fd0*/  LEA.HI.X.SX32 R15, R97, R23, 0x1, P2 ;  /* 0x00000017610f7211 */ /* 0x000fe400010f0eff */
[----:B------:R-:W-:Y:S02]  /*2fe0*/  CS2R R96, SRZ ;  /* 0x0000000000607805 */ /* 0x000fe4000001ff00 */
[-C--:B------:R-:W-:Y:S01]  /*2ff0*/  IADD3 R2, P4, PT, R21, R22.reuse, RZ ;  /* 0x0000001615027210 */ /* 0x080fe20007f9e0ff */
[----:B------:R4:W-:Y:S01]  /*3000*/  STL.64 [R1+0x88], R72 ;  /* 0x0000884801007387 */ /* 0x0009e20000100a00 */
[----:B--2---:R-:W-:-:S02]  /*3010*/  LEA R78, P5, R3, R22, 0x2 ;  /* 0x00000016034e7211 */ /* 0x004fc400078a10ff */
[----:B------:R-:W-:Y:S01]  /*3020*/  CS2R R84, SRZ ;  /* 0x0000000000547805 */ /* 0x000fe2000001ff00 */
[----:B------:R-:W-:Y:S01]  /*3030*/  IMAD.MOV.U32 R67, RZ, RZ, 0x3f800000 ;  /* 0x3f800000ff437424 */ /* 0x000fe200078e00ff */
[-C--:B---3--:R-:W-:Y:S01]  /*3040*/  LEA R76, P6, R3, R22.reuse, 0x3 ;  /* 0x00000016034c7211 */ /* 0x088fe200078c18ff */
[----:B------:R2:W-:Y:S01]  /*3050*/  STL.64 [R1+0x80], R70 ;  /* 0x0000804601007387 */ /* 0x0005e20000100a00 */
[-C--:B------:R-:W-:Y:S02]  /*3060*/  LEA.HI.X.SX32 R79, R5, R23.reuse, 0x1, P5 ;  /* 0x00000017054f7211 */ /* 0x080fe400028f0eff */
[----:B------:R-:W-:Y:S01]  /*3070*/  LEA.HI.X.SX32 R77, R68, R23, 0x1, P6 ;  /* 0x00000017444d7211 */ /* 0x000fe200030f0eff */
[----:B------:R-:W-:Y:S01]  /*3080*/  STL.64 [R1+0x170], R14 ;  /* 0x0001700e01007387 */ /* 0x000fe20000100a00 */
[----:B0-----:R-:W-:Y:S02]  /*3090*/  LOP3.LUT R16, R128, 0x18, R174, 0xfe, !PT ;  /* 0x0000001880107812 */ /* 0x001fe400078efeae */
[----:B----4-:R-:W-:Y:S01]  /*30a0*/  LEA R72, P3, R3, R22, 0x5 ;  /* 0x0000001603487211 */ /* 0x010fe200078628ff */
[----:B------:R0:W-:Y:S01]  /*30b0*/  STL.64 [R1+0x260], R10 ;  /* 0x0002600a01007387 */ /* 0x0001e20000100a00 */
[----:B------:R-:W-:-:S02]  /*30c0*/  MOV R17, 0xff800000 ;  /* 0xff80000000117802 */ /* 0x000fc40000000f00 */
[-C--:B------:R-:W-:Y:S01]  /*30d0*/  LEA.HI.X.SX32 R73, R66, R23.reuse, 0x1, P3 ;  /* 0x0000001742497211 */ /* 0x080fe200018f0eff */
[----:B------:R3:W-:Y:S01]  /*30e0*/  STL.64 [R1+0x78], R12 ;  /* 0x0000780c01007387 */ /* 0x0007e20000100a00 */
[----:B--2---:R-:W-:Y:S01]  /*30f0*/  LEA R70, P2, R3, R22, 0x6 ;  /* 0x0000001603467211 */ /* 0x004fe200078430ff */
[----:B------:R-:W-:Y:S01]  /*3100*/  IMAD.MOV.U32 R66, RZ, RZ, 0x3f800000 ;  /* 0x3f800000ff427424 */ /* 0x000fe200078e00ff */
[----:B------:R-:W-:Y:S01]  /*3110*/  LOP3.LUT R3, R0, 0x40, RZ, 0x3c, !PT ;  /* 0x0000004000037812 */ /* 0x000fe200078e3cff */
[----:B------:R-:W-:Y:S01]  /*3120*/  STL.64 [R1+0x258], R78 ;  /* 0x0002584e01007387 */ /* 0x000fe20000100a00 */
[-C--:B------:R-:W-:Y:S01]  /*3130*/  LEA.HI.X.SX32 R71, R65, R23.reuse, 0x1, P2 ;  /* 0x0000001741477211 */ /* 0x080fe200010f0eff */
[----:B------:R-:W-:Y:S01]  /*3140*/  IMAD.MOV.U32 R65, RZ, RZ, 0x3f800000 ;  /* 0x3f800000ff417424 */ /* 0x000fe200078e00ff */
[----:B------:R-:W-:Y:S01]  /*3150*/  LEA.HI.X.SX32 R3, R64, R23, 0x1, P4 ;  /* 0x0000001740037211 */ /* 0x000fe200020f0eff */
[----:B0-----:R-:W-:Y:S01]  /*3160*/  IMAD.SHL.U32 R10, R106, 0x2, RZ ;  /* 0x000000026a0a7824 */ /* 0x001fe200078e00ff */
[C-C-:B------:R-:W-:Y:S01]  /*3170*/  LOP3.LUT R14, R128.reuse, 0x8, R174.reuse, 0xfe, !PT ;  /* 0x00000008800e7812 */ /* 0x140fe200078efeae */
[----:B------:R-:W-:Y:S01]  /*3180*/  STL.64 [R1+0x248], R76 ;  /* 0x0002484c01007387 */ /* 0x000fe20000100a00 */
[----:B------:R-:W-:Y:S01]  /*3190*/  LOP3.LUT R15, R128, 0x10, R174, 0xfe, !PT ;  /* 0x00000010800f7812 */ /* 0x000fe200078efeae */
[----:B---3--:R-:W-:Y:S01]  /*31a0*/  IMAD.MOV.U32 R12, RZ, RZ, RZ ;  /* 0x000000ffff0c7224 */ /* 0x008fe200078e00ff */
[C---:B------:R-:W-:Y:S01]  /*31b0*/  LOP3.LUT R13, R174.reuse, R128, RZ, 0xfc, !PT ;  /* 0x00000080ae0d7212 */ /* 0x040fe200078efcff */
[----:B------:R-:W-:Y:S01]  /*31c0*/  STL.64 [R1+0x228], R74 ;  /* 0x0002284a01007387 */ /* 0x000fe20000100a00 */
[----:B------:R-:W-:Y:S01]  /*31d0*/  LOP3.LUT R174, R174, 0x18, RZ, 0xfc, !PT ;  /* 0x00000018aeae7812 */ /* 0x000fe200078efcff */
[----:B------:R-:W-:Y:S01]  /*31e0*/  IMAD.MOV.U32 R64, RZ, RZ, 0x3f800000 ;  /* 0x3f800000ff407424 */ /* 0x000fe200078e00ff */
[----:B------:R-:W-:Y:S01]  /*31f0*/  LOP3.LUT R4, R10, 0x20, RZ, 0x3c, !PT ;  /* 0x000000200a047812 */ /* 0x000fe200078e3cff */
[----:B------:R-:W-:Y:S01]  /*3200*/  STL.64 [R1+0x1e8], R72 ;  /* 0x0001e84801007387 */ /* 0x000fe20000100a00 */
[----:B------:R-:W-:-:S02]  /*3210*/  LEA R174, R174, UR6, 0x4 ;  /* 0x00000006aeae7c11 */ /* 0x000fc4000f8e20ff */
[----:B------:R-:W-:Y:S01]  /*3220*/  LOP3.LUT R4, R10, 0x50, RZ, 0x3c, !PT ;  /* 0x000000500a047812 */ /* 0x000fe200078e3cff */
[----:B------:R-:W-:Y:S01]  /*3230*/  STL.64 [R1+0x168], R70 ;  /* 0x0001684601007387 */ /* 0x000fe20000100a00 */
[----:B------:R-:W-:Y:S01]  /*3240*/  LEA R11, R106, UR6, 0x2 ;  /* 0x000000066a0b7c11 */ /* 0x000fe2000f8e10ff */
[----:B------:R-:W-:Y:S01]  /*3250*/  IMAD.MOV.U32 R11, RZ, RZ, RZ ;  /* 0x000000ffff0b7224 */ /* 0x000fe200078e00ff */
[----:B------:R-:W-:Y:S01]  /*3260*/  LOP3.LUT R4, R6, 0x20, RZ, 0x3c, !PT ;  /* 0x0000002006047812 */ /* 0x000fe200078e3cff */
[----:B------:R0:W-:Y:S01]  /*3270*/  STL.64 [R1+0x70], R2 ;  /* 0x0000700201007387 */ /* 0x0001e20000100a00 */
[----:B------:R-:W-:Y:S02]  /*3280*/  IADD3 R178, PT, PT, R178, R174, RZ ;  /* 0x000000aeb2b27210 */ /* 0x000fe40007ffe0ff */
[----:B------:R-:W-:Y:S02]  /*3290*/  LOP3.LUT R4, R9, 0x40, RZ, 0x3c, !PT ;  /* 0x0000004009047812 */ /* 0x000fe400078e3cff */
[----:B0-----:R-:W-:-:S02]  /*32a0*/  LOP3.LUT R2, R10, 0x10, RZ, 0x3c, !PT ;  /* 0x000000100a027812 */ /* 0x001fc400078e3cff */
[C---:B------:R-:W-:Y:S02]  /*32b0*/  LOP3.LUT R3, R10.reuse, 0x30, RZ, 0x3c, !PT ;  /* 0x000000300a037812 */ /* 0x040fe400078e3cff */
[C---:B------:R-:W-:Y:S02]  /*32c0*/  LOP3.LUT R2, R10.reuse, 0x40, RZ, 0x3c, !PT ;  /* 0x000000400a027812 */ /* 0x040fe400078e3cff */
[C---:B------:R-:W-:Y:S02]  /*32d0*/  LOP3.LUT R3, R10.reuse, 0x60, RZ, 0x3c, !PT ;  /* 0x000000600a037812 */ /* 0x040fe400078e3cff */
[----:B------:R-:W-:Y:S02]  /*32e0*/  LOP3.LUT R2, R10, 0x70, RZ, 0x3c, !PT ;  /* 0x000000700a027812 */ /* 0x000fe400078e3cff */
[----:B------:R-:W-:Y:S02]  /*32f0*/  LOP3.LUT R3, R7, 0x40, RZ, 0x3c, !PT ;  /* 0x0000004007037812 */ /* 0x000fe400078e3cff */
[----:B------:R-:W-:-:S02]  /*3300*/  LOP3.LUT R2, R9, 0x20, RZ, 0x3c, !PT ;  /* 0x0000002009027812 */ /* 0x000fc400078e3cff */
[----:B------:R-:W-:Y:S02]  /*3310*/  LOP3.LUT R3, R9, 0x60, RZ, 0x3c, !PT ;  /* 0x0000006009037812 */ /* 0x000fe400078e3cff */
[----:B-1----:R-:W-:-:S07]  /*3320*/  LOP3.LUT R2, R8, 0x40, RZ, 0x3c, !PT ;  /* 0x0000004008027812 */ /* 0x002fce00078e3cff */
.L_x_1:
[----:B------:R-:W2:Y:S04]  /*3330*/  LDL.64 R76, [R1+0x248] ;  /* 0x00024800014c7983 */ /* 0x000ea80000100a00 */
[----:B------:R-:W3:Y:S04]  /*3340*/  LDL.64 R108, [R1+0x208] ;  /* 0x00020800016c7983 */ /* 0x000ee80000100a00 */
[----:B------:R-:W4:Y:S04]  /*3350*/  LDL.64 R4, [R1+0x250] ;  /* 0x0002500001047983 */ /* 0x000f280000100a00 */
[----:B------:R-:W5:Y:S04]  /*3360*/  LDL.64 R74, [R1+0x240] ;  /* 0x00024000014a7983 */ /* 0x000f680000100a00 */
[----:B------:R-:W4:Y:S04]  /*3370*/  LDL.64 R68, [R1+0x238] ;  /* 0x0002380001447983 */ /* 0x000f280000100a00 */
[----:B------:R-:W5:Y:S04]  /*3380*/  LDL.64 R78, [R1+0x260] ;  /* 0x00026000014e7983 */ /* 0x000f680000100a00 */
        /* <DEDUP_REMOVED lines=11> */
[----:B------:R-:W5:Y:S01]  /*3440*/  LDL.64 R202, [R1+0x188] ;  /* 0x0001880001ca7983 */ /* 0x000f620000100a00 */
[----:B------:R-:W-:-:S03]  /*3450*/  IMAD.WIDE R2, R11, 0x2, R22 ;  /* 0x000000020b027825 */ /* 0x000fc600078e0216 */
[----:B------:R-:W5:Y:S04]  /*3460*/  LDL.64 R70, [R1+0x230] ;  /* 0x0002300001467983 */ /* 0x000f680000100a00 */
[----:B------:R-:W5:Y:S04]  /*3470*/  LDL.64 R80, [R1+0x220] ;  /* 0x0002200001507983 */ /* 0x000f680000100a00 */
[----:B------:R-:W5:Y:S04]  /*3480*/  LDL.64 R136, [R1+0x1d8] ;  /* 0x0001d80001887983 */ /* 0x000f680000100a00 */
[----:B------:R-:W5:Y:S04]  /*3490*/  LDL.64 R142, [R1+0x1c0] ;  /* 0x0001c000018e7983 */ /* 0x000f680000100a00 */
[----:B------:R-:W5:Y:S04]  /*34a0*/  LDG.E.U16 R2, desc[UR10][R2.64] ;  /* 0x0000000a02027981 */ /* 0x000f68000c1e1500 */
        /* <DEDUP_REMOVED lines=15> */
[----:B--2---:R-:W-:-:S05]  /*35a0*/  IMAD.WIDE R76, R11, 0x2, R76 ;  /* 0x000000020b4c7825 */ /* 0x004fca00078e024c */
[----:B------:R3:W2:Y:S02]  /*35b0*/  LDG.E.U16 R107, desc[UR10][R76.64] ;  /* 0x0000000a4c6b7981 */ /* 0x0006a4000c1e1500 */
[C---:B---3--:R-:W-:Y:S02]  /*35c0*/  IMAD.WIDE R76, R11.reuse, 0x2, R108 ;  /* 0x000000020b4c7825 */ /* 0x048fe400078e026c */
[----:B------:R-:W3:Y:S02]  /*35d0*/  LDL.64 R108, [R1+0x1b0] ;  /* 0x0001b000016c7983 */ /* 0x000ee40000100a00 */
[C---:B----4-:R-:W-:Y:S02]  /*35e0*/  IMAD.WIDE R4, R11.reuse, 0x2, R4 ;  /* 0x000000020b047825 */ /* 0x050fe400078e0204 */
[----:B------:R-:W4:Y:S02]  /*35f0*/  LDG.E.U16 R106, desc[UR10][R76.64] ;  /* 0x0000000a4c6a7981 */ /* 0x000f24000c1e1500 */
[----:B-----5:R-:W-:-:S04]  /*3600*/  IMAD.WIDE R74, R11, 0x2, R74 ;  /* 0x000000020b4a7825 */ /* 0x020fc800078e024a */
[----:B------:R-:W-:-:S04]  /*3610*/  IMAD.WIDE R68, R11, 0x2, R68 ;  /* 0x000000020b447825 */ /* 0x000fc800078e0244 */
[C---:B------:R-:W-:Y:S02]  /*3620*/  IMAD.WIDE R102, R11.reuse, 0x2, R78 ;  /* 0x000000020b667825 */ /* 0x040fe400078e024e */
[----:B------:R0:W5:Y:S04]  /*3630*/  LDG.E.U16 R79, desc[UR10][R4.64] ;  /* 0x0000000a044f7981 */ /* 0x000168000c1e1500 */
[----:B------:R1:W2:Y:S01]  /*3640*/  LDG.E.U16 R78, desc[UR10][R68.64] ;  /* 0x0000000a444e7981 */ /* 0x0002a2000c1e1500 */
[----:B------:R-:W-:-:S03]  /*3650*/  IMAD.WIDE R82, R11, 0x2, R82 ;  /* 0x000000020b527825 */ /* 0x000fc600078e0252 */
[----:B------:R-:W2:Y:S01]  /*3660*/  LDG.E.U16 R102, desc[UR10][R102.64] ;  /* 0x0000000a66667981 */ /* 0x000ea2000c1e1500 */
[----:B0-----:R-:W-:-:S03]  /*3670*/  IMAD.WIDE R4, R11, 0x2, R100 ;  /* 0x000000020b047825 */ /* 0x001fc600078e0264 */
[----:B------:R0:W2:Y:S01]  /*3680*/  LDG.E.U16 R101, desc[UR10][R74.64] ;  /* 0x0000000a4a657981 */ /* 0x0000a2000c1e1500 */
[----:B-1----:R-:W-:-:S03]  /*3690*/  IMAD.WIDE R68, R11, 0x2, R130 ;  /* 0x000000020b447825 */ /* 0x002fc600078e0282 */
[----:B------:R-:W2:Y:S01]  /*36a0*/  LDL.64 R130, [R1+0x1a0] ;  /* 0x0001a00001827983 */ /* 0x000ea20000100a00 */
[----:B------:R-:W-:-:S03]  /*36b0*/  IMAD.WIDE R76, R11, 0x2, R128 ;  /* 0x000000020b4c7825 */ /* 0x000fc600078e0280 */
[----:B------:R1:W4:Y:S01]  /*36c0*/  LDG.E.U16 R100, desc[UR10][R68.64] ;  /* 0x0000000a44647981 */ /* 0x000322000c1e1500 */
[----:B0-----:R-:W-:-:S03]  /*36d0*/  IMAD.WIDE R74, R11, 0x2, R132 ;  /* 0x000000020b4a7825 */ /* 0x001fc600078e0284 */
[----:B------:R-:W4:Y:S01]  /*36e0*/  LDL.64 R132, [R1+0x1a8] ;  /* 0x0001a80001847983 */ /* 0x000f220000100a00 */
[----:B------:R-:W-:-:S03]  /*36f0*/  IMAD.WIDE R104, R11, 0x2, R104 ;  /* 0x000000020b687825 */ /* 0x000fc600078e0268 */
[----:B------:R-:W5:Y:S01]  /*3700*/  LDL.64 R128, [R1+0x198] ;  /* 0x0001980001807983 */ /* 0x000f620000100a00 */
[----:B-1----:R-:W-:-:S03]  /*3710*/  IMAD.WIDE R68, R11, 0x2, R148 ;  /* 0x000000020b447825 */ /* 0x002fc600078e0294 */
[----:B------:R-:W5:Y:S04]  /*3720*/  LDL.64 R148, [R1+0x180] ;  /* 0x0001800001947983 */ /* 0x000f680000100a00 */
[----:B------:R0:W5:Y:S04]  /*3730*/  LDG.E.U16 R135, desc[UR10][R82.64] ;  /* 0x0000000a52877981 */ /* 0x000168000c1e1500 */
[----:B------:R1:W5:Y:S01]  /*3740*/  LDG.E.U16 R3, desc[UR10][R104.64] ;  /* 0x0000000a68037981 */ /* 0x000362000c1e1500 */
[----:B------:R-:W-:-:S03]  /*3750*/  IMAD.WIDE R110, R11, 0x2, R110 ;  /* 0x000000020b6e7825 */ /* 0x000fc600078e026e */
[----:B------:R-:W5:Y:S01]  /*3760*/  LDG.E.U16 R77, desc[UR10][R76.64] ;  /* 0x0000000a4c4d7981 */ /* 0x000f62000c1e1500 */
[----:B0-----:R-:W-:-:S03]  /*3770*/  IMAD.WIDE R82, R11, 0x2, R146 ;  /* 0x000000020b527825 */ /* 0x001fc600078e0292 */
[----:B------:R-:W5:Y:S01]  /*3780*/  LDL.64 R146, [R1+0x178] ;  /* 0x0001780001927983 */ /* 0x000f620000100a00 */
[----:B-1----:R-:W-:-:S03]  /*3790*/  IMAD.WIDE R104, R11, 0x2, R144 ;  /* 0x000000020b687825 */ /* 0x002fc600078e0290 */
[----:B------:R-:W5:Y:S04]  /*37a0*/  LDL.64 R144, [R1+0x170] ;  /* 0x0001700001907983 */ /* 0x000f680000100a00 */
[----:B------:R0:W5:Y:S04]  /*37b0*/  LDG.E.U16 R76, desc[UR10][R110.64] ;  /* 0x0000000a6e4c7981 */ /* 0x000168000c1e1500 */
[----:B------:R-:W5:Y:S01]  /*37c0*/  LDG.E.U16 R69, desc[UR10][R68.64] ;  /* 0x0000000a44457981 */ /* 0x000f62000c1e1500 */
[----:B------:R-:W-:-:S03]  /*37d0*/  IMAD.WIDE R70, R11, 0x2, R70 ;  /* 0x000000020b467825 */ /* 0x000fc600078e0246 */
[----:B------:R1:W5:Y:S01]  /*37e0*/  LDG.E.U16 R134, desc[UR10][R82.64] ;  /* 0x0000000a52867981 */ /* 0x000362000c1e1500 */
[----:B0-----:R-:W-:-:S03]  /*37f0*/  IMAD.WIDE R110, R11, 0x2, R140 ;  /* 0x000000020b6e7825 */ /* 0x001fc600078e028c */
[----:B------:R-:W5:Y:S01]  /*3800*/  LDL.64 R140, [R1+0x138] ;  /* 0x00013800018c7983 */ /* 0x000f620000100a00 */
[----:B------:R-:W-:-:S03]  /*3810*/  IMAD.WIDE R80, R11, 0x2, R80 ;  /* 0x000000020b507825 */ /* 0x000fc600078e0250 */
[----:B------:R-:W5:Y:S01]  /*3820*/  LDG.E.U16 R70, desc[UR10][R70.64] ;  /* 0x0000000a46467981 */ /* 0x000f62000c1e1500 */
[----:B---3--:R-:W-:-:S03]  /*3830*/  IMAD.WIDE R108, R11, 0x2, R108 ;  /* 0x000000020b6c7825 */ /* 0x008fc600078e026c */
[----:B------:R-:W3:Y:S04]  /*3840*/  LDG.E.U16 R4, desc[UR10][R4.64] ;  /* 0x0000000a04047981 */ /* 0x000ee8000c1e1500 */
[----:B------:R0:W3:Y:S01]  /*3850*/  LDG.E.U16 R68, desc[UR10][R108.64] ;  /* 0x0000000a6c447981 */ /* 0x0000e2000c1e1500 */
[----:B------:R-:W-:-:S03]  /*3860*/  IMAD.WIDE R136, R11, 0x2, R136 ;  /* 0x000000020b887825 */ /* 0x000fc600078e0288 */
[----:B------:R-:W3:Y:S01]  /*3870*/  LDG.E.U16 R80, desc[UR10][R80.64] ;  /* 0x0000000a50507981 */ /* 0x000ee2000c1e1500 */
[----:B-1----:R-:W-:-:S03]  /*3880*/  IMAD.WIDE R82, R11, 0x2, R142 ;  /* 0x000000020b527825 */ /* 0x002fc600078e028e */
[----:B------:R-:W3:Y:S01]  /*3890*/  LDL.64 R142, [R1+0x140] ;  /* 0x00014000018e7983 */ /* 0x000ee20000100a00 */
[----:B0-----:R-:W-:-:S03]  /*38a0*/  IMAD.WIDE R108, R11, 0x2, R202 ;  /* 0x000000020b6c7825 */ /* 0x001fc600078e02ca */
[----:B------:R-:W3:Y:S04]  /*38b0*/  LDL.64 R202, [R1+0x128] ;  /* 0x0001280001ca7983 */ /* 0x000ee80000100a00 */
[----:B------:R-:W3:Y:S04]  /*38c0*/  LDG.E.U16 R136, desc[UR10][R136.64] ;  /* 0x0000000a88887981 */ /* 0x000ee8000c1e1500 */
[----:B------:R-:W3:Y:S01]  /*38d0*/  LDG.E.U16 R105, desc[UR10][R104.64] ;  /* 0x0000000a68697981 */ /* 0x000ee2000c1e1500 */
[----:B------:R-:W-:-:S03]  /*38e0*/  IMAD.WIDE R72, R11, 0x2, R72 ;  /* 0x000000020b487825 */ /* 0x000fc600078e0248 */
[----:B------:R-:W3:Y:S01]  /*38f0*/  LDG.E.U16 R83, desc[UR10][R82.64] ;  /* 0x0000000a52537981 */ /* 0x000ee2000c1e1500 */
[----:B--2---:R-:W-:-:S03]  /*3900*/  IMAD.WIDE R130, R11, 0x2, R130 ;  /* 0x000000020b827825 */ /* 0x004fc600078e0282 */
[----:B------:R-:W2:Y:S04]  /*3910*/  LDG.E.U16 R137, desc[UR10][R110.64] ;  /* 0x0000000a6e897981 */ /* 0x000ea8000c1e1500 */
[----:B------:R-:W2:Y:S01]  /*3920*/  LDG.E.U16 R81, desc[UR10][R130.64] ;  /* 0x0000000a82517981 */ /* 0x000ea2000c1e1500 */
[----:B----4-:R-:W-:-:S03]  /*3930*/  IMAD.WIDE R132, R11, 0x2, R132 ;  /* 0x000000020b847825 */ /* 0x010fc600078e0284 */
[----:B------:R-:W4:Y:S01]  /*3940*/  LDG.E.U16 R104, desc[UR10][R108.64] ;  /* 0x0000000a6c687981 */ /* 0x000f22000c1e1500 */
[----:B-----5:R-:W-:-:S03]  /*3950*/  IMAD.WIDE R128, R11, 0x2, R128 ;  /* 0x000000020b807825 */ /* 0x020fc600078e0280 */
[----:B------:R0:W5:Y:S04]  /*3960*/  LDG.E.U16 R71, desc[UR10][R132.64] ;  /* 0x0000000a84477981 */ /* 0x000168000c1e1500 */
[----:B------:R1:W2:Y:S04]  /*3970*/  LDG.E.U16 R5, desc[UR10][R128.64] ;  /* 0x0000000a80057981 */ /* 0x0002a8000c1e1500 */
[----:B------:R-:W2:Y:S01]  /*3980*/  LDG.E.U16 R72, desc[UR10][R72.64] ;  /* 0x0000000a48487981 */ /* 0x000ea2000c1e1500 */
[----:B0-----:R-:W-:-:S03]  /*3990*/  IMAD.WIDE R132, R11, 0x2, R148 ;  /* 0x000000020b847825 */ /* 0x001fc600078e0294 */
[----:B------:R-:W2:Y:S01]  /*39a0*/  LDL.64 R148, [R1+0x120] ;  /* 0x0001200001947983 */ /* 0x000ea20000100a00 */
[----:B------:R-:W-:-:S03]  /*39b0*/  IMAD.WIDE R110, R11, 0x2, R190 ;  /* 0x000000020b6e7825 */ /* 0x000fc600078e02be */
[----:B------:R-:W4:Y:S01]  /*39c0*/  LDL.64 R190, [R1+0xe0] ;  /* 0x0000e00001be7983 */ /* 0x000f220000100a00 */
[----:B------:R-:W-:-:S03]  /*39d0*/  IMAD.WIDE R130, R11, 0x2, R146 ;  /* 0x000000020b827825 */ /* 0x000fc600078e0292 */
[----:B------:R0:W4:Y:S01]  /*39e0*/  LDG.E.U16 R73, desc[UR10][R110.64] ;  /* 0x0000000a6e497981 */ /* 0x000122000c1e1500 */
[----:B-1----:R-:W-:-:S03]  /*39f0*/  IMAD.WIDE R128, R11, 0x2, R144 ;  /* 0x000000020b807825 */ /* 0x002fc600078e0290 */
[----:B------:R-:W4:Y:S01]  /*3a00*/  LDL.64 R146, [R1+0xe8] ;  /* 0x0000e80001927983 */ /* 0x000f220000100a00 */
[----:B------:R-:W-:-:S03]  /*3a10*/  IMAD.WIDE R108, R11, 0x2, R186 ;  /* 0x000000020b6c7825 */ /* 0x000fc600078e02ba */
[----:B------:R-:W5:Y:S04]  /*3a20*/  LDL.64 R144, [R1+0xa8] ;  /* 0x0000a80001907983 */ /* 0x000f680000100a00 */
[----:B------:R-:W5:Y:S01]  /*3a30*/  LDL.64 R186, [R1+0xd8] ;  /* 0x0000d80001ba7983 */ /* 0x000f620000100a00 */
[----:B0-----:R-:W-:-:S03]  /*3a40*/  IMAD.WIDE R110, R11, 0x2, R150 ;  /* 0x000000020b6e7825 */ /* 0x001fc600078e0296 */
[----:B------:R0:W5:Y:S04]  /*3a50*/  LDG.E.U16 R21, desc[UR10][R128.64] ;  /* 0x0000000a80157981 */ /* 0x000168000c1e1500 */
[----:B------:R-:W5:Y:S04]  /*3a60*/  LDL.64 R150, [R1+0x98] ;  /* 0x0000980001967983 */ /* 0x000f680000100a00 */
[----:B------:R1:W5:Y:S01]  /*3a70*/  LDG.E.U16 R82, desc[UR10][R132.64] ;  /* 0x0000000a84527981 */ /* 0x000362000c1e1500 */
[----:B0-----:R-:W-:-:S03]  /*3a80*/  IMAD.WIDE R128, R11, 0x2, R196 ;  /* 0x000000020b807825 */ /* 0x001fc600078e02c4 */
[----:B------:R-:W5:Y:S04]  /*3a90*/  LDL.64 R196, [R1+0x108] ;  /* 0x0001080001c47983 */ /* 0x000f680000100a00 */
[----:B------:R0:W5:Y:S01]  /*3aa0*/  LDG.E.U16 R103, desc[UR10][R108.64] ;  /* 0x0000000a6c677981 */ /* 0x000162000c1e1500 */
[----:B-1----:R-:W-:-:S03]  /*3ab0*/  IMAD.WIDE R132, R11, 0x2, R140 ;  /* 0x000000020b847825 */ /* 0x002fc600078e028c */
[----:B------:R3:W5:Y:S04]  /*3ac0*/  LDG.E.U16 R140, desc[UR10][R110.64] ;  /* 0x0000000a6e8c7981 */ /* 0x000768000c1e1500 */
[----:B------:R-:W5:Y:S01]  /*3ad0*/  LDG.E.U16 R74, desc[UR10][R74.64] ;  /* 0x0000000a4a4a7981 */ /* 0x000f62000c1e1500 */
[----:B0-----:R-:W-:-:S03]  /*3ae0*/  IMAD.WIDE R108, R11, 0x2, R182 ;  /* 0x000000020b6c7825 */ /* 0x001fc600078e02b6 */
[----:B------:R-:W5:Y:S04]  /*3af0*/  LDL.64 R182, [R1+0xa0] ;  /* 0x0000a00001b67983 */ /* 0x000f680000100a00 */
[----:B------:R-:W5:Y:S04]  /*3b00*/  LDG.E.U16 R141, desc[UR10][R128.64] ;  /* 0x0000000a808d7981 */ /* 0x000f68000c1e1500 */
[----:B------:R0:W5:Y:S01]  /*3b10*/  LDG.E.U16 R75, desc[UR10][R130.64] ;  /* 0x0000000a824b7981 */ /* 0x000162000c1e1500 */
[----:B---3--:R-:W-:-:S03]  /*3b20*/  IMAD.WIDE R110, R11, 0x2, R202 ;  /* 0x000000020b6e7825 */ /* 0x008fc600078e02ca */
[----:B------:R-:W3:Y:S01]  /*3b30*/  LDL.64 R202, [R1+0x100] ;  /* 0x0001000001ca7983 */ /* 0x000ee20000100a00 */
[----:B0-----:R-:W-:-:S03]  /*3b40*/  IMAD.WIDE R130, R11, 0x2, R142 ;  /* 0x000000020b827825 */ /* 0x001fc600078e028e */
[----:B------:R-:W3:Y:S04]  /*3b50*/  LDG.E.U16 R143, desc[UR10][R132.64] ;  /* 0x0000000a848f7981 */ /* 0x000ee8000c1e1500 */
[----:B------:R4:W3:Y:S01]  /*3b60*/  LDG.E.U16 R142, desc[UR10][R130.64] ;  /* 0x0000000a828e7981 */ /* 0x0008e2000c1e1500 */
[----:B------:R-:W-:-:S06]  /*3b70*/  IMAD.WIDE R138, R11, 0x2, R138 ;  /* 0x000000020b8a7825 */ /* 0x000fcc00078e028a */
[----:B------:R-:W3:Y:S04]  /*3b80*/  LDG.E.U16 R138, desc[UR10][R138.64] ;  /* 0x0000000a8a8a7981 */ /* 0x000ee8000c1e1500 */
[----:B------:R-:W3:Y:S01]  /*3b90*/  LDG.E.U16 R139, desc[UR10][R108.64] ;  /* 0x0000000a6c8b7981 */ /* 0x000ee2000c1e1500 */
[----:B--2---:R-:W-:-:S04]  /*3ba0*/  IMAD.WIDE R128, R11, 0x2, R148 ;  /* 0x000000020b807825 */ /* 0x004fc800078e0294 */
[C---:B----4-:R-:W-:Y:S02]  /*3bb0*/  IMAD.WIDE R130, R11.reuse, 0x2, R146 ;  /* 0x000000020b827825 */ /* 0x050fe400078e0292 */
[----:B------:R0:W2:Y:S02]  /*3bc0*/  LDG.E.U16 R146, desc[UR10][R128.64] ;  /* 0x0000000a80927981 */ /* 0x0000a4000c1e1500 */
[C---:B-----5:R-:W-:Y:S02]  /*3bd0*/  IMAD.WIDE R132, R11.reuse, 0x2, R144 ;  /* 0x000000020b847825 */ /* 0x060fe400078e0290 */
[----:B------:R1:W4:Y:S04]  /*3be0*/  LDG.E.U16 R145, desc[UR10][R110.64] ;  /* 0x0000000a6e917981 */ /* 0x000328000c1e1500 */
[----:B------:R5:W2:Y:S01]  /*3bf0*/  LDG.E.U16 R148, desc[UR10][R132.64] ;  /* 0x0000000a84947981 */ /* 0x000aa2000c1e1500 */
[----:B0-----:R-:W-:-:S03]  /*3c00*/  IMAD.WIDE R128, R11, 0x2, R186 ;  /* 0x000000020b807825 */ /* 0x001fc600078e02ba */
[----:B------:R-:W2:Y:S01]  /*3c10*/  LDL.64 R186, [R1+0x90] ;  /* 0x0000900001ba7983 */ /* 0x000ea20000100a00 */
[----:B-1----:R-:W-:-:S03]  /*3c20*/  IMAD.WIDE R110, R11, 0x2, R190 ;  /* 0x000000020b6e7825 */ /* 0x002fc600078e02be */
[----:B------:R-:W4:Y:S01]  /*3c30*/  LDL.64 R190, [R1+0xd0] ;  /* 0x0000d00001be7983 */ /* 0x000f220000100a00 */
[----:B-----5:R-:W-:-:S03]  /*3c40*/  IMAD.WIDE R132, R11, 0x2, R150 ;  /* 0x000000020b847825 */ /* 0x020fc600078e0296 */
[----:B------:R0:W5:Y:S01]  /*3c50*/  LDG.E.U16 R150, desc[UR10][R110.64] ;  /* 0x0000000a6e967981 */ /* 0x000162000c1e1500 */
[----:B------:R-:W-:-:S03]  /*3c60*/  IMAD.WIDE R108, R11, 0x2, R214 ;  /* 0x000000020b6c7825 */ /* 0x000fc600078e02d6 */
[----:B------:R-:W5:Y:S04]  /*3c70*/  LDG.E.U16 R151, desc[UR10][R128.64] ;  /* 0x0000000a80977981 */ /* 0x000f68000c1e1500 */
[----:B------:R1:W5:Y:S01]  /*3c80*/  LDG.E.U16 R144, desc[UR10][R108.64] ;  /* 0x0000000a6c907981 */ /* 0x000362000c1e1500 */
[----:B0-----:R-:W-:-:S03]  /*3c90*/  IMAD.WIDE R110, R11, 0x2, R196 ;  /* 0x000000020b6e7825 */ /* 0x001fc600078e02c4 */
[----:B------:R-:W5:Y:S04]  /*3ca0*/  LDL.64 R196, [R1+0x80] ;  /* 0x0000800001c47983 */ /* 0x000f680000100a00 */
[----:B------:R-:W5:Y:S01]  /*3cb0*/  LDL.64 R214, [R1+0xf0] ;  /* 0x0000f00001d67983 */ /* 0x000f620000100a00 */
[----:B-1----:R-:W-:-:S03]  /*3cc0*/  IMAD.WIDE R108, R11, 0x2, R210 ;  /* 0x000000020b6c7825 */ /* 0x002fc600078e02d2 */
[----:B------:R-:W5:Y:S04]  /*3cd0*/  LDL.64 R210, [R1+0xb0] ;  /* 0x0000b00001d27983 */ /* 0x000f680000100a00 */
[----:B------:R0:W5:Y:S04]  /*3ce0*/  LDG.E.U16 R149, desc[UR10][R108.64] ;  /* 0x0000000a6c957981 */ /* 0x000168000c1e1500 */
[----:B------:R1:W5:Y:S01]  /*3cf0*/  LDG.E.U16 R147, desc[UR10][R130.64] ;  /* 0x0000000a82937981 */ /* 0x000362000c1e1500 */
[----:B0-----:R-:W-:-:S03]  /*3d00*/  IMAD.WIDE R108, R11, 0x2, R206 ;  /* 0x000000020b6c7825 */ /* 0x001fc600078e02ce */
[----:B------:R-:W5:Y:S01]  /*3d10*/  LDL.64 R206, [R1+0x70] ;  /* 0x0000700001ce7983 */ /* 0x000f620000100a00 */
[----:B---3--:R-:W-:-:S03]  /*3d20*/  IMAD.WIDE R128, R11, 0x2, R202 ;  /* 0x000000020b807825 */ /* 0x008fc600078e02ca */
[----:B------:R-:W3:Y:S01]  /*3d30*/  LDL.64 R202, [R1+0x78] ;  /* 0x0000780001ca7983 */ /* 0x000ee20000100a00 */
[----:B-1----:R-:W-:-:S03]  /*3d40*/  IMAD.WIDE R130, R11, 0x2, R182 ;  /* 0x000000020b827825 */ /* 0x002fc600078e02b6 */
[----:B------:R2:W3:Y:S04]  /*3d50*/  LDG.E.U16 R183, desc[UR10][R132.64] ;  /* 0x0000000a84b77981 */ /* 0x0004e8000c1e1500 */
[----:B------:R4:W3:Y:S01]  /*3d60*/  LDG.E.U16 R182, desc[UR10][R130.64] ;  /* 0x0000000a82b67981 */ /* 0x0008e2000c1e1500 */
[----:B--2---:R-:W-:-:S03]  /*3d70*/  IMAD.WIDE R132, R11, 0x2, R186 ;  /* 0x000000020b847825 */ /* 0x004fc600078e02ba */
[----:B------:R0:W2:Y:S01]  /*3d80*/  LDG.E.U16 R186, desc[UR10][R108.64] ;  /* 0x0000000a6cba7981 */ /* 0x0000a2000c1e1500 */
[----:B----4-:R-:W-:-:S03]  /*3d90*/  IMAD.WIDE R130, R11, 0x2, R190 ;  /* 0x000000020b827825 */ /* 0x010fc600078e02be */
[----:B------:R-:W4:Y:S04]  /*3da0*/  LDG.E.U16 R132, desc[UR10][R132.64] ;  /* 0x0000000a84847981 */ /* 0x000f28000c1e1500 */
[----:B------:R5:W2:Y:S01]  /*3db0*/  LDG.E.U16 R191, desc[UR10][R130.64] ;  /* 0x0000000a82bf7981 */ /* 0x000aa2000c1e1500 */
[----:B0-----:R-:W-:-:S03]  /*3dc0*/  IMAD.WIDE R108, R11, 0x2, R234 ;  /* 0x000000020b6c7825 */ /* 0x001fc600078e02ea */
[----:B------:R0:W2:Y:S04]  /*3dd0*/  LDG.E.U16 R190, desc[UR10][R128.64] ;  /* 0x0000000a80be7981 */ /* 0x0000a8000c1e1500 */
[----:B------:R1:W2:Y:S01]  /*3de0*/  LDG.E.U16 R187, desc[UR10][R110.64] ;  /* 0x0000000a6ebb7981 */ /* 0x0002a2000c1e1500 */
[----:B-----5:R-:W-:-:S03]  /*3df0*/  IMAD.WIDE R130, R11, 0x2, R196 ;  /* 0x000000020b827825 */ /* 0x020fc600078e02c4 */
[----:B------:R5:W2:Y:S01]  /*3e00*/  LDG.E.U16 R133, desc[UR10][R108.64] ;  /* 0x0000000a6c857981 */ /* 0x000aa2000c1e1500 */
[----:B0-----:R-:W-:-:S03]  /*3e10*/  IMAD.WIDE R128, R11, 0x2, R226 ;  /* 0x000000020b807825 */ /* 0x001fc600078e02e2 */
[----:B------:R-:W2:Y:S01]  /*3e20*/  LDG.E.U16 R130, desc[UR10][R130.64] ;  /* 0x0000000a82827981 */ /* 0x000ea2000c1e1500 */
[----:B-1----:R-:W-:-:S03]  /*3e30*/  IMAD.WIDE R110, R11, 0x2, R230 ;  /* 0x000000020b6e7825 */ /* 0x002fc600078e02e6 */
[----:B------:R-:W2:Y:S01]  /*3e40*/  LDG.E.U16 R196, desc[UR10][R128.64] ;  /* 0x0000000a80c47981 */ /* 0x000ea2000c1e1500 */
[----:B-----5:R-:W-:-:S03]  /*3e50*/  IMAD.WIDE R108, R11, 0x2, R222 ;  /* 0x000000020b6c7825 */ /* 0x020fc600078e02de */
[----:B------:R0:W5:Y:S04]  /*3e60*/  LDG.E.U16 R197, desc[UR10][R110.64] ;  /* 0x0000000a6ec57981 */ /* 0x000168000c1e1500 */
[----:B------:R1:W2:Y:S01]  /*3e70*/  LDG.E.U16 R131, desc[UR10][R108.64] ;  /* 0x0000000a6c837981 */ /* 0x0002a2000c1e1500 */
[----:B0-----:R-:W-:-:S04]  /*3e80*/  IMAD.WIDE R110, R11, 0x2, R218 ;  /* 0x000000020b6e7825 */ /* 0x001fc800078e02da */
[----:B-1----:R-:W-:-:S06]  /*3e90*/  IMAD.WIDE R108, R11, 0x2, R214 ;  /* 0x000000020b6c7825 */ /* 0x002fcc00078e02d6 */
[----:B------:R-:W2:Y:S01]  /*3ea0*/  LDG.E.U16 R108, desc[UR10][R108.64] ;  /* 0x0000000a6c6c7981 */ /* 0x000ea2000c1e1500 */
[----:B---3--:R-:W-:-:S03]  /*3eb0*/  IMAD.WIDE R128, R11, 0x2, R202 ;  /* 0x000000020b807825 */ /* 0x008fc600078e02ca */
[----:B------:R0:W3:Y:S04]  /*3ec0*/  LDG.E.U16 R202, desc[UR10][R110.64] ;  /* 0x0000000a6eca7981 */ /* 0x0000e8000c1e1500 */
[----:B------:R1:W3:Y:S01]  /*3ed0*/  LDG.E.U16 R203, desc[UR10][R128.64] ;  /* 0x0000000a80cb7981 */ /* 0x0002e2000c1e1500 */
[----:B0-----:R-:W-:-:S04]  /*3ee0*/  IMAD.WIDE R110, R11, 0x2, R210 ;  /* 0x000000020b6e7825 */ /* 0x001fc800078e02d2 */
[----:B-1----:R-:W-:Y:S02]  /*3ef0*/  IMAD.WIDE R128, R11, 0x2, R206 ;  /* 0x000000020b807825 */ /* 0x002fe400078e02ce */
[----:B------:R-:W3:Y:S04]  /*3f00*/  LDG.E.U16 R110, desc[UR10][R110.64] ;  /* 0x0000000a6e6e7981 */ /* 0x000ee8000c1e1500 */
[----:B------:R-:W3:Y:S01]  /*3f10*/  LDG.E.U16 R128, desc[UR10][R128.64] ;  /* 0x0000000a80807981 */ /* 0x000ee2000c1e1500 */
[----:B------:R-:W-:Y:S01]  /*3f20*/  BAR.SYNC.DEFER_BLOCKING 0x0 ;  /* 0x0000000000007b1d */ /* 0x000fe20000010000 */
[C---:B------:R-:W-:Y:S02]  /*3f30*/  LOP3.LUT R206, R10.reuse, 0x10, RZ, 0x3c, !PT ;  /* 0x000000100ace7812 */ /* 0x040fe400078e3cff */
[----:B------:R-:W-:-:S03]  /*3f40*/  LOP3.LUT R207, R10, 0x20, RZ, 0x3c, !PT ;  /* 0x000000200acf7812 */ /* 0x000fc600078e3cff */
[----:B------:R-:W-:Y:S04]  /*3f50*/  STS.U16 [R10+UR6], R2 ;  /* 0x000000020a007988 */ /* 0x000fe80008000406 */
        /* <DEDUP_REMOVED lines=15> */
[----:B------:R-:W-:Y:S04]  /*4050*/  STS.U16 [R207+UR6+0x200], R72 ;  /* 0x00020048cf007988 */ /* 0x000fe80008000406 */
[----:B------:R-:W-:Y:S01]  /*4060*/  STS.U16 [R207+UR6+0xa00], R135 ;  /* 0x000a0087cf007988 */ /* 0x000fe20008000406 */
[----:B0-----:R-:W-:-:S03]  /*4070*/  LOP3.LUT R206, R10, 0x30, RZ, 0x3c, !PT ;  /* 0x000000300ace7812 */ /* 0x001fc600078e3cff */
        /* <DEDUP_REMOVED lines=12> */
[----:B--2---:R-:W-:Y:S04]  /*4140*/  STS.U16 [R206+UR6+0x2b00], R186 ;  /* 0x002b00bace007988 */ /* 0x004fe80008000406 */
[----:B------:R-:W-:Y:S04]  /*4150*/  STS.U16 [R206+UR6+0x3300], R191 ;  /* 0x003300bfce007988 */ /* 0x000fe80008000406 */
[----:B----4-:R0:W-:Y:S04]  /*4160*/  STS.U16 [R206+UR6+0x3b00], R132 ;  /* 0x003b0084ce007988 */ /* 0x0101e80008000406 */
        /* <DEDUP_REMOVED lines=8> */
[----:B------:R-:W-:Y:S01]  /*41f0*/  STS.U16 [R207+UR6+0x3c00], R196 ;  /* 0x003c00c4cf007988 */ /* 0x000fe20008000406 */
[----:B------:R-:W-:-:S03]  /*4200*/  LOP3.LUT R3, R10, 0x60, RZ, 0x3c, !PT ;  /* 0x000000600a037812 */ /* 0x000fc600078e3cff */
[----:B------:R-:W-:Y:S04]  /*4210*/  STS.U16 [R206+UR6+0x500], R101 ;  /* 0x00050065ce007988 */ /* 0x000fe80008000406 */
[----:B------:R-:W-:Y:S04]  /*4220*/  STS.U16 [R206+UR6+0xd00], R100 ;  /* 0x000d0064ce007988 */ /* 0x000fe80008000406 */
[----:B------:R-:W-:Y:S04]  /*4230*/  STS.U16 [R206+UR6+0x1500], R83 ;  /* 0x00150053ce007988 */ /* 0x000fe80008000406 */
[----:B------:R-:W-:Y:S04]  /*4240*/  STS.U16 [R206+UR6+0x1d00], R82 ;  /* 0x001d0052ce007988 */ /* 0x000fe80008000406 */
[----:B------:R-:W-:Y:S04]  /*4250*/  STS.U16 [R206+UR6+0x2500], R142 ;  /* 0x0025008ece007988 */ /* 0x000fe80008000406 */
[----:B------:R-:W-:Y:S04]  /*4260*/  STS.U16 [R206+UR6+0x2d00], R190 ;  /* 0x002d00bece007988 */ /* 0x000fe80008000406 */
[----:B-----5:R-:W-:Y:S04]  /*4270*/  STS.U16 [R206+UR6+0x3500], R197 ;  /* 0x003500c5ce007988 */ /* 0x020fe80008000406 */
        /* <DEDUP_REMOVED lines=8> */
[----:B---3--:R-:W-:Y:S04]  /*4300*/  STS.U16 [R3+UR6+0x3600], R202 ;  /* 0x003600ca03007988 */ /* 0x008fe80008000406 */
        /* <DEDUP_REMOVED lines=8> */
[----:B------:R0:W-:Y:S01]  /*4390*/  STS.U16 [R2+UR6+0x3f00], R128 ;  /* 0x003f008002007988 */ /* 0x0001e20008000406 */
[----:B------:R-:W-:Y:S01]  /*43a0*/  BAR.SYNC.DEFER_BLOCKING 0x0 ;  /* 0x0000000000007b1d */ /* 0x000fe20000010000 */
[----:B0-----:R-:W-:-:S05]  /*43b0*/  LOP3.LUT R2, R6, 0x20, RZ, 0x3c, !PT ;  /* 0x0000002006027812 */ /* 0x001fca00078e3cff */
[----:B------:R-:W-:Y:S04]  /*43c0*/  LDSM.16.MT88.4 R104, [R6+UR6+0x4000] ;  /* 0x004000060668783b */ /* 0x000fe80008004200 */
[----:B------:R-:W0:Y:S04]  /*43d0*/  LDSM.16.M88.4 R80, [R7+UR6] ;  /* 0x000000060750783b */ /* 0x000e280008000200 */
[----:B------:R-:W1:Y:S04]  /*43e0*/  LDSM.16.M88.4 R148, [R7+UR6+0x2000] ;  /* 0x002000060794783b */ /* 0x000e680008000200 */
[----:B------:R-:W2:Y:S04]  /*43f0*/  LDSM.16.MT88.4 R108, [R2+UR6+0x4000] ;  /* 0x00400006026c783b */ /* 0x000ea80008004200 */
[----:B------:R-:W3:Y:S04]  /*4400*/  LDSM.16.MT88.4 R76, [R6+UR6+0x4400] ;  /* 0x00440006064c783b */ /* 0x000ee80008004200 */
[----:B------:R-:W4:Y:S01]  /*4410*/  LDSM.16.MT88.4 R72, [R2+UR6+0x4400] ;  /* 0x004400060248783b */ /* 0x000f220008004200 */
[----:B------:R-:W-:-:S03]  /*4420*/  LOP3.LUT R3, R7, 0x40, RZ, 0x3c, !PT ;  /* 0x0000004007037812 */ /* 0x000fc600078e3cff */
[----:B------:R-:W-:Y:S04]  /*4430*/  LDSM.16.MT88.4 R140, [R6+UR6+0x4800] ;  /* 0x00480006068c783b */ /* 0x000fe80008004200 */
[----:B------:R-:W5:Y:S04]  /*4440*/  LDSM.16.M88.4 R144, [R3+UR6+0x2000] ;  /* 0x002000060390783b */ /* 0x000f680008000200 */
[----:B------:R-:W3:Y:S04]  /*4450*/  LDSM.16.MT88.4 R100, [R2+UR6+0x4800] ;  /* 0x004800060264783b */ /* 0x000ee80008004200 */
[----:B------:R-:W3:Y:S04]  /*4460*/  LDSM.16.M88.4 R68, [R3+UR6] ;  /* 0x000000060344783b */ /* 0x000ee80008000200 */
[----:B------:R-:W4:Y:S01]  /*4470*/  LDSM.16.MT88.4 R136, [R6+UR6+0x4c00] ;  /* 0x004c00060688783b */ /* 0x000f220008004200 */
[C---:B0-----:R-:W-:Y:S08]  /*4480*/  HMMA.16816.F32.BF16 R128, R104.reuse, R80, RZ ;  /* 0x000000506880723c */ /* 0x041ff000000418ff */
[-C--:B-1----:R-:W-:Y:S08]  /*4490*/  HMMA.16816.F32.BF16 R104, R104, R148.reuse, RZ ;  /* 0x000000946868723c */ /* 0x082ff000000418ff */
[C---:B--2---:R-:W-:Y:S08]  /*44a0*/  HMMA.16816.F32.BF16 R132, R108.reuse, R148, RZ ;  /* 0x000000946c84723c */ /* 0x044ff000000418ff */
[----:B------:R-:W-:Y:S08]  /*44b0*/  HMMA.16816.F32.BF16 R108, R108, R80, RZ ;  /* 0x000000506c6c723c */ /* 0x000ff000000418ff */
[-C--:B---3--:R-:W-:Y:S08]  /*44c0*/  HMMA.16816.F32.BF16 R104, R76, R150.reuse, R104 ;  /* 0x000000964c68723c */ /* 0x088ff00000041868 */
[----:B----4-:R-:W-:Y:S01]  /*44d0*/  HMMA.16816.F32.BF16 R148, R72, R150, R132 ;  /* 0x000000964894723c */ /* 0x010fe20000041884 */
[----:B------:R-:W0:Y:S07]  /*44e0*/  LDSM.16.MT88.4 R132, [R2+UR6+0x4c00] ;  /* 0x004c00060284783b */ /* 0x000e2e0008004200 */
[-C--:B------:R-:W-:Y:S01]  /*44f0*/  HMMA.16816.F32.BF16 R76, R76, R82.reuse, R128 ;  /* 0x000000524c4c723c */ /* 0x080fe20000041880 */
[----:B------:R-:W-:Y:S07]  /*4500*/  LDSM.16.MT88.4 R128, [R2+UR6+0x5000] ;  /* 0x005000060280783b */ /* 0x000fee0008004200 */
[----:B------:R-:W-:Y:S01]  /*4510*/  HMMA.16816.F32.BF16 R72, R72, R82, R108 ;  /* 0x000000524848723c */ /* 0x000fe2000004186c */
[----:B------:R-:W-:Y:S04]  /*4520*/  LDSM.16.MT88.4 R80, [R6+UR6+0x5000] ;  /* 0x005000060650783b */ /* 0x000fe80008004200 */
[----:B------:R-:W1:Y:S03]  /*4530*/  LDSM.16.M88.4 R108, [R7+UR6+0x2080] ;  /* 0x00208006076c783b */ /* 0x000e660008000200 */
[-C--:B-----5:R-:W-:Y:S08]  /*4540*/  HMMA.16816.F32.BF16 R104, R140, R144.reuse, R104 ;  /* 0x000000908c68723c */ /* 0x0a0ff00000041868 */
[----:B------:R-:W-:Y:S08]  /*4550*/  HMMA.16816.F32.BF16 R148, R100, R144, R148 ;  /* 0x000000906494723c */ /* 0x000ff00000041894 */
[-C--:B------:R-:W-:Y:S01]  /*4560*/  HMMA.16816.F32.BF16 R140, R140, R68.reuse, R76 ;  /* 0x000000448c8c723c */ /* 0x080fe2000004184c */
[----:B------:R-:W2:Y:S07]  /*4570*/  LDSM.16.M88.4 R76, [R7+UR6+0x80] ;  /* 0x00008006074c783b */ /* 0x000eae0008000200 */
[----:B------:R-:W-:Y:S01]  /*4580*/  HMMA.16816.F32.BF16 R100, R100, R68, R72 ;  /* 0x000000446464723c */ /* 0x000fe20000041848 */
[----:B------:R-:W3:Y:S07]  /*4590*/  LDSM.16.MT88.4 R72, [R6+UR6+0x5400] ;  /* 0x005400060648783b */ /* 0x000eee0008004200 */
[-C--:B------:R-:W-:Y:S08]  /*45a0*/  HMMA.16816.F32.BF16 R104, R136, R146.reuse, R104 ;  /* 0x000000928868723c */ /* 0x080ff00000041868 */
[----:B0-----:R-:W-:Y:S01]  /*45b0*/  HMMA.16816.F32.BF16 R148, R132, R146, R148 ;  /* 0x000000928494723c */ /* 0x001fe20000041894 */
[----:B------:R-:W0:Y:S07]  /*45c0*/  LDSM.16.MT88.4 R144, [R2+UR6+0x5400] ;  /* 0x005400060290783b */ /* 0x000e2e0008004200 */
[-C--:B------:R-:W-:Y:S01]  /*45d0*/  HMMA.16816.F32.BF16 R140, R136, R70.reuse, R140 ;  /* 0x00000046888c723c */ /* 0x080fe2000004188c */
[----:B------:R-:W-:Y:S07]  /*45e0*/  LDSM.16.MT88.4 R136, [R2+UR6+0x5800] ;  /* 0x005800060288783b */ /* 0x000fee0008004200 */
[----:B------:R-:W-:Y:S01]  /*45f0*/  HMMA.16816.F32.BF16 R100, R132, R70, R100 ;  /* 0x000000468464723c */ /* 0x000fe20000041864 */
[----:B------:R-:W-:Y:S04]  /*4600*/  LDSM.16.MT88.4 R68, [R6+UR6+0x5800] ;  /* 0x005800060644783b */ /* 0x000fe80008004200 */
[----:B------:R-:W4:Y:S03]  /*4610*/  LDSM.16.M88.4 R132, [R3+UR6+0x2080] ;  /* 0x002080060384783b */ /* 0x000f260008000200 */
[-C--:B-1----:R-:W-:Y:S08]  /*4620*/  HMMA.16816.F32.BF16 R104, R80, R108.reuse, R104 ;  /* 0x0000006c5068723c */ /* 0x082ff00000041868 */
[----:B------:R-:W-:Y:S08]  /*4630*/  HMMA.16816.F32.BF16 R148, R128, R108, R148 ;  /* 0x0000006c8094723c */ /* 0x000ff00000041894 */
[-C--:B--2---:R-:W-:Y:S01]  /*4640*/  HMMA.16816.F32.BF16 R140, R80, R76.reuse, R140 ;  /* 0x0000004c508c723c */ /* 0x084fe2000004188c */
[----:B------:R1:W2:Y:S07]  /*4650*/  LDSM.16.M88.4 R80, [R3+UR6+0x80] ;  /* 0x000080060350783b */ /* 0x0002ae0008000200 */
[----:B------:R-:W-:Y:S01]  /*4660*/  HMMA.16816.F32.BF16 R100, R128, R76, R100 ;  /* 0x0000004c8064723c */ /* 0x000fe20000041864 */
[----:B------:R-:W5:Y:S07]  /*4670*/  LDSM.16.MT88.4 R128, [R6+UR6+0x5c00] ;  /* 0x005c00060680783b */ /* 0x000f6e0008004200 */
[-C--:B---3--:R-:W-:Y:S01]  /*4680*/  HMMA.16816.F32.BF16 R104, R72, R110.reuse, R104 ;  /* 0x0000006e4868723c */ /* 0x088fe20000041868 */
[----:B-1----:R-:W1:Y:S07]  /*4690*/  S2R R3, SR_TID.X ;  /* 0x0000000000037919 */ /* 0x002e6e0000002100 */
[----:B0-----:R-:W-:Y:S01]  /*46a0*/  HMMA.16816.F32.BF16 R148, R144, R110, R148 ;  /* 0x0000006e9094723c */ /* 0x001fe20000041894 */
[----:B------:R0:W3:Y:S07]  /*46b0*/  LDSM.16.MT88.4 R108, [R2+UR6+0x5c00] ;  /* 0x005c0006026c783b */ /* 0x0000ee0008004200 */
[-C--:B------:R-:W-:Y:S01]  /*46c0*/  HMMA.16816.F32.BF16 R140, R72, R78.reuse, R140 ;  /* 0x0000004e488c723c */ /* 0x080fe2000004188c */
[----:B0-----:R-:W0:Y:S07]  /*46d0*/  S2R R2, SR_TID.X ;  /* 0x0000000000027919 */ /* 0x001e2e0000002100 */
[----:B------:R-:W-:Y:S01]  /*46e0*/  HMMA.16816.F32.BF16 R100, R144, R78, R100 ;  /* 0x0000004e9064723c */ /* 0x000fe20000041864 */
[----:B------:R-:W0:Y:S01]  /*46f0*/  S2R R182, SR_TID.X ;  /* 0x0000000000b67919 */ /* 0x000e220000002100 */
[----:B------:R-:W3:Y:S06]  /*4700*/  LDL.64 R146, [R1+0x38] ;  /* 0x0000380001927983 */ /* 0x000eec0000100a00 */
[-C--:B----4-:R-:W-:Y:S01]  /*4710*/  HMMA.16816.F32.BF16 R104, R68, R132.reuse, R104 ;  /* 0x000000844468723c */ /* 0x090fe20000041868 */
[----:B-1----:R-:W-:Y:S01]  /*4720*/  IMAD.SHL.U32 R3, R3, 0x2, RZ ;  /* 0x0000000203037824 */ /* 0x002fe200078e00ff */
[----:B------:R-:W4:Y:S06]  /*4730*/  LDL.64 R144, [R1+0x18] ;  /* 0x0000180001907983 */ /* 0x000f2c0000100a00 */
[----:B------:R-:W-:Y:S08]  /*4740*/  HMMA.16816.F32.BF16 R148, R136, R132, R148 ;  /* 0x000000848894723c */ /* 0x000ff00000041894 */
[-C--:B--2---:R-:W-:Y:S08]  /*4750*/  HMMA.16816.F32.BF16 R140, R68, R80.reuse, R140 ;  /* 0x00000050448c723c */ /* 0x084ff0000004188c */
[----:B------:R-:W-:Y:S01]  /*4760*/  HMMA.16816.F32.BF16 R100, R136, R80, R100 ;  /* 0x000000508864723c */ /* 0x000fe20000041864 */
[----:B------:R-:W-:-:S02]  /*4770*/  LOP3.LUT R3, R3, 0x6, RZ, 0xc0, !PT ;  /* 0x0000000603037812 */ /* 0x000fc400078ec0ff */
[----:B0-----:R-:W-:-:S05]  /*4780*/  LOP3.LUT R2, R2, 0x60, RZ, 0xc0, !PT ;  /* 0x0000006002027812 */ /* 0x001fca00078ec0ff */
[-C--:B-----5:R-:W-:Y:S01]  /*4790*/  HMMA.16816.F32.BF16 R104, R128, R134.reuse, R104 ;  /* 0x000000868068723c */ /* 0x0a0fe20000041868 */
[----:B------:R-:W-:Y:S02]  /*47a0*/  LEA.HI R2, R2, R3, RZ, 0x1e ;  /* 0x0000000302027211 */ /* 0x000fe400078ff0ff */
[----:B------:R-:W-:Y:S01]  /*47b0*/  LOP3.LUT R182, R182, 0x7f, RZ, 0xc0, !PT ;  /* 0x0000007fb6b67812 */ /* 0x000fe200078ec0ff */
[----:B------:R-:W0:Y:S04]  /*47c0*/  S2R R132, SR_TID.X ;  /* 0x0000000000847919 */ /* 0x000e280000002100 */
[----:B---3--:R-:W-:Y:S08]  /*47d0*/  HMMA.16816.F32.BF16 R148, R108, R134, R148 ;  /* 0x000000866c94723c */ /* 0x008ff00000041894 */
[-C--:B------:R-:W-:Y:S01]  /*47e0*/  HMMA.16816.F32.BF16 R140, R128, R82.reuse, R140 ;  /* 0x00000052808c723c */ /* 0x080fe2000004188c */
[----:B------:R-:W-:Y:S01]  /*47f0*/  IADD3 R2, PT, PT, R2, UR4, RZ ;  /* 0x0000000402027c10 */ /* 0x000fe2000fffe0ff */
[----:B------:R-:W2:Y:S04]  /*4800*/  LDL.64 R130, [R1+0x28] ;  /* 0x0000280001827983 */ /* 0x000ea80000100a00 */
[----:B------:R-:W3:Y:S02]  /*4810*/  LDL.64 R138, [R1+0x8] ;  /* 0x00000800018a7983 */ /* 0x000ee40000100a00 */
[----:B------:R-:W-:Y:S01]  /*4820*/  HMMA.16816.F32.BF16 R100, R108, R82, R100 ;  /* 0x000000526c64723c */ /* 0x000fe20000041864 */
[----:B------:R-:W-:-:S02]  /*4830*/  VIADD R3, R2, 0x20 ;  /* 0x0000002002037836 */ /* 0x000fc40000000000 */
[----:B------:R-:W-:Y:S01]  /*4840*/  FMUL R104, R104, UR9 ;  /* 0x0000000968687c20 */ /* 0x000fe20008400000 */
[----:B------:R-:W-:Y:S01]  /*4850*/  FMUL R4, R106, UR9 ;  /* 0x000000096a047c20 */ /* 0x000fe20008400000 */
[----:B------:R-:W-:Y:S01]  /*4860*/  FMUL R5, R148, UR9 ;  /* 0x0000000994057c20 */ /* 0x000fe20008400000 */
[----:B------:R-:W-:Y:S01]  /*4870*/  FMUL R21, R150, UR9 ;  /* 0x0000000996157c20 */ /* 0x000fe20008400000 */
[-C--:B------:R-:W-:Y:S01]  /*4880*/  ISETP.GE.AND P2, PT, R13, R3.reuse, PT ;  /* 0x000000030d00720c */ /* 0x080fe20003f46270 */
[----:B------:R-:W-:Y:S01]  /*4890*/  FMUL R80, R105, UR9 ;  /* 0x0000000969507c20 */ /* 0x000fe20008400000 */
[-C--:B------:R-:W-:Y:S01]  /*48a0*/  ISETP.GE.AND P3, PT, R14, R3.reuse, PT ;  /* 0x000000030e00720c */ /* 0x080fe20003f66270 */
[----:B------:R-:W-:Y:S01]  /*48b0*/  FMUL R78, R107, UR9 ;  /* 0x000000096b4e7c20 */ /* 0x000fe20008400000 */
[-C--:B------:R-:W-:Y:S01]  /*48c0*/  ISETP.GE.AND P4, PT, R15, R3.reuse, PT ;  /* 0x000000030f00720c */ /* 0x080fe20003f86270 */
[----:B------:R-:W-:Y:S01]  /*48d0*/  FMUL R70, R141, UR9 ;  /* 0x000000098d467c20 */ /* 0x000fe20008400000 */
[----:B------:R-:W-:Y:S01]  /*48e0*/  ISETP.GE.AND P5, PT, R16, R3, PT ;  /* 0x000000031000720c */ /* 0x000fe20003fa6270 */
[----:B------:R-:W-:Y:S01]  /*48f0*/  FMUL R3, R140, UR9 ;  /* 0x000000098c037c20 */ /* 0x000fe20008400000 */
[CC--:B------:R-:W-:Y:S01]  /*4900*/  ISETP.GE.AND P6, PT, R13.reuse, R2.reuse, PT ;  /* 0x000000020d00720c */ /* 0x0c0fe20003fc6270 */
[----:B------:R-:W-:Y:S01]  /*4910*/  FMUL R69, R142, UR9 ;  /* 0x000000098e457c20 */ /* 0x000fe20008400000 */
[-C--:B------:R-:W-:Y:S01]  /*4920*/  ISETP.GT.AND P1, PT, R13, R2.reuse, PT ;  /* 0x000000020d00720c */ /* 0x080fe20003f24270 */
[----:B------:R-:W-:Y:S01]  /*4930*/  FMUL R76, R143, UR9 ;  /* 0x000000098f4c7c20 */ /* 0x000fe20008400000 */
[----:B------:R-:W-:Y:S01]  /*4940*/  FSEL R104, R104, -INF , P2 ;  /* 0xff80000068687808 */ /* 0x000fe20001000000 */
        /* <DEDUP_REMOVED lines=11> */
[CC--:B------:R-:W-:Y:S01]  /*4a00*/  ISETP.GE.AND P2, PT, R14.reuse, R2.reuse, PT ;  /* 0x000000020e00720c */ /* 0x0c0fe20003f46270 */
[----:B------:R-:W5:Y:S01]  /*4a10*/  LDL.64 R140, [R1+0x60] ;  /* 0x00006000018c7983 */ /* 0x000f620000100a00 */
[----:B------:R-:W-:-:S02]  /*4a20*/  ISETP.GT.AND P3, PT, R14, R2, PT ;  /* 0x000000020e00720c */ /* 0x000fc40003f64270 */
[CC--:B------:R-:W-:Y:S01]  /*4a30*/  ISETP.GE.AND P4, PT, R15.reuse, R2.reuse, PT ;  /* 0x000000020f00720c */ /* 0x0c0fe20003f86270 */
[----:B------:R-:W2:Y:S01]  /*4a40*/  LDL.64 R150, [R1+0x68] ;  /* 0x0000680001967983 */ /* 0x000ea20000100a00 */
[-C--:B------:R-:W-:Y:S02]  /*4a50*/  ISETP.GT.AND P5, PT, R15, R2.reuse, PT ;  /* 0x000000020f00720c */ /* 0x080fe40003fa4270 */
[CC--:B------:R-:W-:Y:S01]  /*4a60*/  ISETP.GE.AND P6, PT, R16.reuse, R2.reuse, PT ;  /* 0x000000021000720c */ /* 0x0c0fe20003fc6270 */
[----:B------:R-:W2:Y:S01]  /*4a70*/  LDL.64 R108, [R1+0x40] ;  /* 0x00004000016c7983 */ /* 0x000ea20000100a00 */
[----:B------:R-:W-:Y:S01]  /*4a80*/  ISETP.GT.AND P1, PT, R16, R2, PT ;  /* 0x000000021000720c */ /* 0x000fe20003f24270 */
[----:B------:R-:W-:Y:S01]  /*4a90*/  VIADD R2, R2, 0x21 ;  /* 0x0000002102027836 */ /* 0x000fe20000000000 */
[----:B------:R-:W-:Y:S01]  /*4aa0*/  FSEL R69, R69, -INF , P2 ;  /* 0xff80000045457808 */ /* 0x000fe20001000000 */
[----:B------:R-:W2:Y:S01]  /*4ab0*/  LDL.64 R110, [R1+0x50] ;  /* 0x00005000016e7983 */ /* 0x000ea20000100a00 */
[----:B------:R-:W-:-:S02]  /*4ac0*/  FSEL R76, R76, -INF , P3 ;  /* 0xff8000004c4c7808 */ /* 0x000fc40001800000 */
[-C--:B------:R-:W-:Y:S01]  /*4ad0*/  ISETP.GE.AND P2, PT, R13, R2.reuse, PT ;  /* 0x000000020d00720c */ /* 0x080fe20003f46270 */
[----:B------:R-:W2:Y:S01]  /*4ae0*/  LDL.64 R148, [R1+0x48] ;  /* 0x0000480001947983 */ /* 0x000ea20000100a00 */
[-C--:B------:R-:W-:Y:S02]  /*4af0*/  ISETP.GE.AND P3, PT, R14, R2.reuse, PT ;  /* 0x000000020e00720c */ /* 0x080fe40003f66270 */
[----:B------:R-:W-:Y:S01]  /*4b00*/  FSEL R71, R71, -INF , P4 ;  /* 0xff80000047477808 */ /* 0x000fe20002000000 */
[----:B------:R-:W2:Y:S01]  /*4b10*/  LDL.64 R128, [R1+0x20] ;  /* 0x0000200001807983 */ /* 0x000ea20000100a00 */
[-C--:B------:R-:W-:Y:S02]  /*4b20*/  ISETP.GE.AND P4, PT, R15, R2.reuse, PT ;  /* 0x000000020f00720c */ /* 0x080fe40003f86270 */
[----:B------:R-:W-:Y:S01]  /*4b30*/  FSEL R72, R72, -INF , P5 ;  /* 0xff80000048487808 */ /* 0x000fe20002800000 */
[----:B------:R-:W2:Y:S01]  /*4b40*/  LDL.64 R142, [R1+0x10] ;  /* 0x00001000018e7983 */ /* 0x000ea20000100a00 */
[----:B------:R-:W-:-:S02]  /*4b50*/  ISETP.GE.AND P5, PT, R16, R2, PT ;  /* 0x000000021000720c */ /* 0x000fc40003fa6270 */
[----:B------:R-:W-:Y:S01]  /*4b60*/  FSEL R74, R74, -INF , P6 ;  /* 0xff8000004a4a7808 */ /* 0x000fe20003000000 */
[----:B------:R-:W2:Y:S01]  /*4b70*/  LDL.64 R136, [R1] ;  /* 0x0000000001887983 */ /* 0x000ea20000100a00 */
[----:B------:R-:W-:Y:S02]  /*4b80*/  FSEL R73, R73, -INF , P1 ;  /* 0xff80000049497808 */ /* 0x000fe40000800000 */
[----:B------:R-:W-:Y:S01]  /*4b90*/  FSEL R80, R80, -INF , P2 ;  /* 0xff80000050507808 */ /* 0x000fe20001000000 */
[----:B------:R-:W2:Y:S01]  /*4ba0*/  LDL.64 R134, [R1+0x58] ;  /* 0x0000580001867983 */ /* 0x000ea20000100a00 */
[----:B------:R-:W-:Y:S02]  /*4bb0*/  FMNMX3 R100, R3, R70, R104, !PT ;  /* 0x0000004603647276 */ /* 0x000fe40007800068 */
[----:B------:R-:W-:Y:S02]  /*4bc0*/  FSEL R78, R78, -INF , P3 ;  /* 0xff8000004e4e7808 */ /* 0x000fe40001800000 */
[----:B------:R-:W-:-:S02]  /*4bd0*/  FMNMX3 R82, R69, R76, R4, !PT ;  /* 0x0000004c45527276 */ /* 0x000fc40007800004 */
[----:B------:R-:W-:Y:S02]  /*4be0*/  FSEL R75, R75, -INF , P4 ;  /* 0xff8000004b4b7808 */ /* 0x000fe40002000000 */
[----:B------:R-:W-:Y:S02]  /*4bf0*/  FMNMX3 R81, R71, R72, R5, !PT ;  /* 0x0000004847517276 */ /* 0x000fe40007800005 */
[----:B------:R-:W-:Y:S02]  /*4c00*/  FSEL R68, R68, -INF , P5 ;  /* 0xff80000044447808 */ /* 0x000fe40002800000 */
[----:B------:R-:W-:Y:S02]  /*4c10*/  FMNMX3 R79, R74, R73, R21, !PT ;  /* 0x000000494a4f7276 */ /* 0x000fe40007800015 */
[----:B------:R-:W-:Y:S02]  /*4c20*/  FMNMX R100, R80, R100, !PT ;  /* 0x0000006450647209 */ /* 0x000fe40007800000 */
[----:B------:R-:W-:-:S02]  /*4c30*/  FMNMX R82, R78, R82, !PT ;  /* 0x000000524e527209 */ /* 0x000fc40007800000 */
[----:B------:R-:W-:Y:S02]  /*4c40*/  FMNMX R81, R75, R81, !PT ;  /* 0x000000514b517209 */ /* 0x000fe40007800000 */
[----:B------:R-:W-:Y:S01]  /*4c50*/  FMNMX R79, R68, R79, !PT ;  /* 0x0000004f444f7209 */ /* 0x000fe20007800000 */
[----:B------:R-:W1:Y:S04]  /*4c60*/  SHFL.BFLY PT, R101, R100, 0x2, 0x1f ;  /* 0x0c401f0064657f89 */ /* 0x000e6800000e0000 */
[----:B------:R-:W0:Y:S04]  /*4c70*/  SHFL.BFLY PT, R83, R82, 0x2, 0x1f ;  /* 0x0c401f0052537f89 */ /* 0x000e2800000e0000 */
[----:B------:R-:W0:Y:S04]  /*4c80*/  SHFL.BFLY PT, R2, R81, 0x2, 0x1f ;  /* 0x0c401f0051027f89 */ /* 0x000e2800000e0000 */
[----:B------:R-:W0:Y:S01]  /*4c90*/  SHFL.BFLY PT, R77, R79, 0x2, 0x1f ;  /* 0x0c401f004f4d7f89 */ /* 0x000e2200000e0000 */
[----:B-1----:R-:W-:-:S02]  /*4ca0*/  FMNMX R101, R100, R101, !PT ;  /* 0x0000006564657209 */ /* 0x002fc40007800000 */
[----:B0-----:R-:W-:-:S03]  /*4cb0*/  FMNMX R83, R82, R83, !PT ;  /* 0x0000005352537209 */ /* 0x001fc60007800000 */
[----:B------:R-:W0:Y:S01]  /*4cc0*/  SHFL.BFLY PT, R100, R101, 0x1, 0x1f ;  /* 0x0c201f0065647f89 */ /* 0x000e2200000e0000 */
[----:B------:R-:W-:-:S03]  /*4cd0*/  FMNMX R2, R81, R2, !PT ;  /* 0x0000000251027209 */ /* 0x000fc60007800000 */
[----:B------:R-:W1:Y:S01]  /*4ce0*/  SHFL.BFLY PT, R82, R83, 0x1, 0x1f ;  /* 0x0c201f0053527f89 */ /* 0x000e6200000e0000 */
[----:B------:R-:W-:-:S03]  /*4cf0*/  FMNMX R81, R79, R77, !PT ;  /* 0x0000004d4f517209 */ /* 0x000fc60007800000 */
[----:B------:R-:W1:Y:S04]  /*4d00*/  SHFL.BFLY PT, R79, R2, 0x1, 0x1f ;  /* 0x0c201f00024f7f89 */ /* 0x000e6800000e0000 */
[----:B------:R-:W1:Y:S01]  /*4d10*/  SHFL.BFLY PT, R77, R81, 0x1, 0x1f ;  /* 0x0c201f00514d7f89 */ /* 0x000e6200000e0000 */
[----:B0-----:R-:W-:Y:S01]  /*4d20*/  FMNMX R100, R101, R100, !PT ;  /* 0x0000006465647209 */ /* 0x001fe20007800000 */
[----:B------:R-:W-:Y:S01]  /*4d30*/  BAR.SYNC.DEFER_BLOCKING 0x0 ;  /* 0x0000000000007b1d */ /* 0x000fe20000010000 */
[----:B-1----:R-:W-:Y:S02]  /*4d40*/  FMNMX R82, R83, R82, !PT ;  /* 0x0000005253527209 */ /* 0x002fe40007800000 */
[----:B------:R-:W-:Y:S02]  /*4d50*/  FMNMX R79, R2, R79, !PT ;  /* 0x0000004f024f7209 */ /* 0x000fe40007800000 */
[----:B------:R-:W-:Y:S01]  /*4d60*/  FMNMX R77, R81, R77, !PT ;  /* 0x0000004d514d7209 */ /* 0x000fe20007800000 */
[----:B------:R-:W-:Y:S04]  /*4d70*/  @!P0 STS [R181], R100 ;  /* 0x00000064b5008388 */ /* 0x000fe80000000800 */
[----:B------:R-:W-:Y:S04]  /*4d80*/  @!P0 STS [R180], R82 ;  /* 0x00000052b4008388 */ /* 0x000fe80000000800 */
[----:B------:R-:W-:Y:S04]  /*4d90*/  @!P0 STS [R179], R79 ;  /* 0x0000004fb3008388 */ /* 0x000fe80000000800 */
[----:B------:R-:W-:Y:S01]  /*4da0*/  @!P0 STS [R178], R77 ;  /* 0x0000004db2008388 */ /* 0x000fe20000000800 */
[----:B------:R-:W-:Y:S01]  /*4db0*/  LEA R182, R182, UR6, 0x2 ;  /* 0x00000006b6b67c11 */ /* 0x000fe2000f8e10ff */
[----:B------:R-:W-:Y:S06]  /*4dc0*/  BAR.SYNC.DEFER_BLOCKING 0x0 ;  /* 0x0000000000007b1d */ /* 0x000fec0000010000 */
[----:B------:R-:W0:Y:S04]  /*4dd0*/  LDS R2, [R182] ;  /* 0x00000000b6027984 */ /* 0x000e280000000800 */
[----:B0-----:R-:W0:Y:S02]  /*4de0*/  SHFL.BFLY PT, R77, R2, 0x2, 0x1f ;  /* 0x0c401f00024d7f89 */ /* 0x001e2400000e0000 */
[----:B0-----:R-:W-:-:S05]  /*4df0*/  FMNMX R77, R2, R77, !PT ;  /* 0x0000004d024d7209 */ /* 0x001fca0007800000 */
[----:B------:R-:W0:Y:S01]  /*4e00*/  SHFL.BFLY PT, R2, R77, 0x1, 0x1f ;  /* 0x0c201f004d027f89 */ /* 0x000e2200000e0000 */
[----:B------:R-:W-:Y:S02]  /*4e10*/  LOP3.LUT R132, R132, 0x1c, RZ, 0xc0, !PT ;  /* 0x0000001c84847812 */ /* 0x000fe400078ec0ff */
[----:B0-----:R-:W-:-:S05]  /*4e20*/  FMNMX R2, R77, R2, !PT ;  /* 0x000000024d027209 */ /* 0x001fca0007800000 */
[----:B------:R-:W-:Y:S01]  /*4e30*/  @!P0 STS [R182], R2 ;  /* 0x00000002b6008388 */ /* 0x000fe20000000800 */
[----:B------:R-:W-:Y:S01]  /*4e40*/  BAR.SYNC.DEFER_BLOCKING 0x0 ;  /* 0x0000000000007b1d */ /* 0x000fe20000010000 */
[----:B------:R-:W-:-:S05]  /*4e50*/  LEA R132, R132, UR6, 0x2 ;  /* 0x0000000684847c11 */ /* 0x000fca000f8e10ff */
[----:B------:R0:W1:Y:S04]  /*4e60*/  LDS R2, [R132] ;  /* 0x0000000084027984 */ /* 0x0000680000000800 */
[----:B------:R-:W3:Y:S04]  /*4e70*/  LDS R81, [R176] ;  /* 0x00000000b0517984 */ /* 0x000ee80000000800 */
[----:B------:R-:W4:Y:S04]  /*4e80*/  LDS R79, [R175] ;  /* 0x00000000af4f7984 */ /* 0x000f280000000800 */
[----:B0-----:R-:W2:Y:S04]  /*4e90*/  LDL.64 R132, [R1+0x30] ;  /* 0x0000300001847983 */ /* 0x001ea80000100a00 */
[----:B------:R-:W0:Y:S01]  /*4ea0*/  LDS R77, [R174] ;  /* 0x00000000ae4d7984 */ /* 0x000e220000000800 */
[----:B-1----:R-:W-:-:S05]  /*4eb0*/  FMNMX R2, R2, R19, !PT ;  /* 0x0000001302027209 */ /* 0x002fca0007800000 */
[--C-:B------:R-:W-:Y:S01]  /*4ec0*/  FADD R101, R3, -R2.reuse ;  /* 0x8000000203657221 */ /* 0x100fe20000000000 */
[----:B---3--:R-:W-:Y:S01]  /*4ed0*/  FMNMX R3, R81, R18, !PT ;  /* 0x0000001251037209 */ /* 0x008fe20007800000 */
[--C-:B------:R-:W-:Y:S01]  /*4ee0*/  FADD R70, R70, -R2.reuse ;  /* 0x8000000246467221 */ /* 0x100fe20000000000 */
[----:B------:R-:W-:-:S03]  /*4ef0*/  FADD R80, R80, -R2 ;  /* 0x8000000250507221 */ /* 0x000fc60000000000 */
[--C-:B------:R-:W-:Y:S01]  /*4f00*/  FADD R69, R69, -R3.reuse ;  /* 0x8000000345457221 */ /* 0x100fe20000000000 */
[----:B------:R-:W-:Y:S01]  /*4f10*/  FMUL R70, R70, 1.4426950216293334961 ;  /* 0x3fb8aa3b46467820 */ /* 0x000fe20000400000 */
[----:B------:R-:W-:Y:S02]  /*4f20*/  FADD R76, R76, -R3 ;  /* 0x800000034c4c7221 */ /* 0x000fe40000000000 */
[----:B------:R-:W-:Y:S01]  /*4f30*/  FMUL R69, R69, 1.4426950216293334961 ;  /* 0x3fb8aa3b45457820 */ /* 0x000fe20000400000 */
[----:B------:R1:W-:Y:S02]  /*4f40*/  MUFU.EX2 R102, R70 ;  /* 0x0000004600667308 */ /* 0x0003e40000000800 */
[----:B-1----:R-:W-:-:S06]  /*4f50*/  FMUL R70, R80, 1.4426950216293334961 ;  /* 0x3fb8aa3b50467820 */ /* 0x002fcc0000400000 */
[----:B------:R1:W-:Y:S01]  /*4f60*/  MUFU.EX2 R80, R69 ;  /* 0x0000004500507308 */ /* 0x0003e20000000800 */
[--C-:B------:R-:W-:Y:S01]  /*4f70*/  FADD R78, R78, -R3.reuse ;  /* 0x800000034e4e7221 */ /* 0x100fe20000000000 */
[----:B-1----:R-:W-:Y:S01]  /*4f80*/  FMUL R69, R76, 1.4426950216293334961 ;  /* 0x3fb8aa3b4c457820 */ /* 0x002fe20000400000 */
[----:B------:R-:W-:Y:S01]  /*4f90*/  FADD R76, R4, -R3 ;  /* 0x80000003044c7221 */ /* 0x000fe20000000000 */
[----:B----4-:R-:W-:-:S03]  /*4fa0*/  FMNMX R4, R79, R17, !PT ;  /* 0x000000114f047209 */ /* 0x010fc60007800000 */
[----:B------:R-:W-:Y:S01]  /*4fb0*/  FMUL R76, R76, 1.4426950216293334961 ;  /* 0x3fb8aa3b4c4c7820 */ /* 0x000fe20000400000 */
[----:B------:R-:W-:-:S03]  /*4fc0*/  FMUL R78, R78, 1.4426950216293334961 ;  /* 0x3fb8aa3b4e4e7820 */ /* 0x000fc60000400000 */
[----:B------:R1:W-:Y:S02]  /*4fd0*/  MUFU.EX2 R79, R76 ;  /* 0x0000004c004f7308 */ /* 0x0003e40000000800 */
[----:B-1----:R-:W-:-:S04]  /*4fe0*/  FADD R76, R71, -R4 ;  /* 0x80000004474c7221 */ /* 0x002fc80000000000 */
[----:B------:R-:W-:Y:S02]  /*4ff0*/  FMUL R76, R76, 1.4426950216293334961 ;  /* 0x3fb8aa3b4c4c7820 */ /* 0x000fe40000400000 */
[----:B------:R-:W-:Y:S08]  /*5000*/  MUFU.EX2 R71, R78 ;  /* 0x0000004e00477308 */ /* 0x000ff00000000800 */
[----:B------:R1:W-:Y:S01]  /*5010*/  MUFU.EX2 R78, R76 ;  /* 0x0000004c004e7308 */ /* 0x0003e20000000800 */
[--C-:B------:R-:W-:Y:S01]  /*5020*/  FADD R72, R72, -R4.reuse ;  /* 0x8000000448487221 */ /* 0x100fe20000000000 */
[----:B-1----:R-:W-:Y:S01]  /*5030*/  FADD R76, R5, -R4 ;  /* 0x80000004054c7221 */ /* 0x002fe20000000000 */
[----:B0-----:R-:W-:-:S03]  /*5040*/  FMNMX R5, R77, R20, !PT ;  /* 0x000000144d057209 */ /* 0x001fc60007800000 */
[----:B------:R-:W-:Y:S01]  /*5050*/  FMUL R76, R76, 1.4426950216293334961 ;  /* 0x3fb8aa3b4c4c7820 */ /* 0x000fe20000400000 */
[----:B------:R-:W-:Y:S01]  /*5060*/  FMUL R101, R101, 1.4426950216293334961 ;  /* 0x3fb8aa3b65657820 */ /* 0x000fe20000400000 */
[--C-:B------:R-:W-:Y:S02]  /*5070*/  FADD R73, R73, -R5.reuse ;  /* 0x8000000549497221 */ /* 0x100fe40000000000 */
[----:B------:R0:W-:Y:S01]  /*5080*/  MUFU.EX2 R77, R76 ;  /* 0x0000004c004d7308 */ /* 0x0001e20000000800 */
[----:B------:R-:W-:Y:S01]  /*5090*/  FADD R104, R104, -R2 ;  /* 0x8000000268687221 */ /* 0x000fe20000000000 */
[----:B------:R-:W-:Y:S01]  /*50a0*/  FMUL R72, R72, 1.4426950216293334961 ;  /* 0x3fb8aa3b48487820 */ /* 0x000fe20000400000 */
[----:B------:R-:W-:Y:S01]  /*50b0*/  FMUL R73, R73, 1.4426950216293334961 ;  /* 0x3fb8aa3b49497820 */ /* 0x000fe20000400000 */
[--C-:B------:R-:W-:Y:S01]  /*50c0*/  FADD R21, R21, -R5.reuse ;  /* 0x8000000515157221 */ /* 0x100fe20000000000 */
[----:B0-----:R-:W-:Y:S01]  /*50d0*/  FADD R76, R74, -R5 ;  /* 0x800000054a4c7221 */ /* 0x001fe20000000000 */
[----:B------:R-:W-:-:S03]  /*50e0*/  FMUL R81, R104, 1.4426950216293334961 ;  /* 0x3fb8aa3b68517820 */ /* 0x000fc60000400000 */
[----:B------:R-:W-:Y:S01]  /*50f0*/  FMUL R76, R76, 1.4426950216293334961 ;  /* 0x3fb8aa3b4c4c7820 */ /* 0x000fe20000400000 */
[----:B------:R-:W0:Y:S01]  /*5100*/  MUFU.EX2 R101, R101 ;  /* 0x0000006500657308 */ /* 0x000e220000000800 */
[----:B------:R-:W-:Y:S01]  /*5110*/  FADD R75, R75, -R4 ;  /* 0x800000044b4b7221 */ /* 0x000fe20000000000 */
[----:B------:R-:W-:Y:S01]  /*5120*/  FMUL R21, R21, 1.4426950216293334961 ;  /* 0x3fb8aa3b15157820 */ /* 0x000fe20000400000 */
[----:B------:R-:W-:-:S05]  /*5130*/  FADD R68, R68, -R5 ;  /* 0x8000000544447221 */ /* 0x000fca0000000000 */
[----:B------:R-:W1:Y:S01]  /*5140*/  MUFU.EX2 R69, R69 ;  /* 0x0000004500457308 */ /* 0x000e620000000800 */
[----:B------:R-:W-:Y:S01]  /*5150*/  FMUL R75, R75, 1.4426950216293334961 ;  /* 0x3fb8aa3b4b4b7820 */ /* 0x000fe20000400000 */
[----:B------:R-:W-:-:S06]  /*5160*/  FMUL R68, R68, 1.4426950216293334961 ;  /* 0x3fb8aa3b44447820 */ /* 0x000fcc0000400000 */
[----:B------:R-:W3:Y:S08]  /*5170*/  MUFU.EX2 R72, R72 ;  /* 0x0000004800487308 */ /* 0x000ef00000000800 */
[----:B------:R-:W-:Y:S08]  /*5180*/  MUFU.EX2 R76, R76 ;  /* 0x0000004c004c7308 */ /* 0x000ff00000000800 */
[----:B------:R-:W4:Y:S08]  /*5190*/  MUFU.EX2 R73, R73 ;  /* 0x0000004900497308 */ /* 0x000f300000000800 */
[----:B------:R-:W0:Y:S08]  /*51a0*/  MUFU.EX2 R81, R81 ;  /* 0x0000005100517308 */ /* 0x000e300000000800 */
[----:B------:R-:W1:Y:S08]  /*51b0*/  MUFU.EX2 R21, R21 ;  /* 0x0000001500157308 */ /* 0x000e700000000800 */
[----:B------:R-:W3:Y:S01]  /*51c0*/  MUFU.EX2 R70, R70 ;  /* 0x0000004600467308 */ /* 0x000ee20000000800 */
[----:B0-----:R-:W-:-:S07]  /*51d0*/  FADD R105, R101, R102 ;  /* 0x0000006665697221 */ /* 0x001fce0000000000 */
[----:B------:R-:W0:Y:S01]  /*51e0*/  MUFU.EX2 R74, R75 ;  /* 0x0000004b004a7308 */ /* 0x000e220000000800 */
[----:B-1----:R-:W-:-:S07]  /*51f0*/  FADD R103, R80, R69 ;  /* 0x0000004550677221 */ /* 0x002fce0000000000 */
[----:B------:R-:W1:Y:S01]  /*5200*/  MUFU.EX2 R75, R68 ;  /* 0x00000044004b7308 */ /* 0x000e620000000800 */
[----:B---3--:R-:W-:Y:S01]  /*5210*/  FADD R100, R78, R72 ;  /* 0x000000484e647221 */ /* 0x008fe20000000000 */
[----:B----4-:R-:W-:Y:S01]  /*5220*/  FADD R83, R76, R73 ;  /* 0x000000494c537221 */ /* 0x010fe20000000000 */
[----:B------:R-:W-:Y:S01]  /*5230*/  FADD R105, R81, R105 ;  /* 0x0000006951697221 */ /* 0x000fe20000000000 */
[----:B------:R-:W-:Y:S01]  /*5240*/  FADD R103, R79, R103 ;  /* 0x000000674f677221 */ /* 0x000fe20000000000 */
[----:B------:R-:W-:Y:S01]  /*5250*/  FADD R100, R77, R100 ;  /* 0x000000644d647221 */ /* 0x000fe20000000000 */
[----:B------:R-:W-:Y:S01]  /*5260*/  FADD R83, R21, R83 ;  /* 0x0000005315537221 */ /* 0x000fe20000000000 */
[----:B------:R-:W-:Y:S01]  /*5270*/  FADD R105, R70, R105 ;  /* 0x0000006946697221 */ /* 0x000fe20000000000 */
[----:B------:R-:W-:Y:S01]  /*5280*/  FADD R103, R71, R103 ;  /* 0x0000006747677221 */ /* 0x000fe20000000000 */
[----:B0-----:R-:W-:-:S03]  /*5290*/  FADD R100, R74, R100 ;  /* 0x000000644a647221 */ /* 0x001fc60000000000 */
[----:B------:R-:W0:Y:S01]  /*52a0*/  SHFL.BFLY PT, R106, R105, 0x2, 0x1f ;  /* 0x0c401f00696a7f89 */ /* 0x000e2200000e0000 */
[----:B-1----:R-:W-:-:S03]  /*52b0*/  FADD R83, R75, R83 ;  /* 0x000000534b537221 */ /* 0x002fc60000000000 */
[----:B------:R-:W1:Y:S04]  /*52c0*/  SHFL.BFLY PT, R104, R103, 0x2, 0x1f ;  /* 0x0c401f0067687f89 */ /* 0x000e6800000e0000 */
[----:B------:R-:W3:Y:S04]  /*52d0*/  SHFL.BFLY PT, R68, R100, 0x2, 0x1f ;  /* 0x0c401f0064447f89 */ /* 0x000ee800000e0000 */
[----:B------:R-:W4:Y:S01]  /*52e0*/  SHFL.BFLY PT, R82, R83, 0x2, 0x1f ;  /* 0x0c401f0053527f89 */ /* 0x000f2200000e0000 */
[----:B0-----:R-:W-:Y:S01]  /*52f0*/  FADD R106, R105, R106 ;  /* 0x0000006a696a7221 */ /* 0x001fe20000000000 */
[----:B-1----:R-:W-:-:S04]  /*5300*/  FADD R104, R103, R104 ;  /* 0x0000006867687221 */ /* 0x002fc80000000000 */
[----:B------:R-:W0:Y:S01]  /*5310*/  SHFL.BFLY PT, R105, R106, 0x1, 0x1f ;  /* 0x0c201f006a697f89 */ /* 0x000e2200000e0000 */
[----:B---3--:R-:W-:-:S03]  /*5320*/  FADD R68, R100, R68 ;  /* 0x0000004464447221 */ /* 0x008fc60000000000 */
[----:B------:R-:W1:Y:S01]  /*5330*/  SHFL.BFLY PT, R103, R104, 0x1, 0x1f ;  /* 0x0c201f0068677f89 */ /* 0x000e6200000e0000 */
[----:B----4-:R-:W-:-:S03]  /*5340*/  FADD R100, R83, R82 ;  /* 0x0000005253647221 */ /* 0x010fc60000000000 */
[----:B------:R-:W3:Y:S04]  /*5350*/  SHFL.BFLY PT, R83, R68, 0x1, 0x1f ;  /* 0x0c201f0044537f89 */ /* 0x000ee800000e0000 */
[----:B------:R-:W4:Y:S01]  /*5360*/  SHFL.BFLY PT, R82, R100, 0x1, 0x1f ;  /* 0x0c201f0064527f89 */ /* 0x000f2200000e0000 */
[----:B0-----:R-:W-:Y:S01]  /*5370*/  FADD R105, R106, R105 ;  /* 0x000000696a697221 */ /* 0x001fe20000000000 */
[----:B------:R-:W-:Y:S01]  /*5380*/  BAR.SYNC.DEFER_BLOCKING 0x0 ;  /* 0x0000000000007b1d */ /* 0x000fe20000010000 */
[----:B-1----:R-:W-:Y:S01]  /*5390*/  FADD R103, R104, R103 ;  /* 0x0000006768677221 */ /* 0x002fe20000000000 */
[----:B---3--:R-:W-:Y:S01]  /*53a0*/  FADD R83, R68, R83 ;  /* 0x0000005344537221 */ /* 0x008fe20000000000 */
[----:B----4-:R-:W-:-:S03]  /*53b0*/  FADD R82, R100, R82 ;  /* 0x0000005264527221 */ /* 0x010fc60000000000 */
[----:B------:R-:W-:Y:S04]  /*53c0*/  @!P0 STS [R181], R105 ;  /* 0x00000069b5008388 */ /* 0x000fe80000000800 */
[----:B------:R-:W-:Y:S04]  /*53d0*/  @!P0 STS [R180], R103 ;  /* 0x00000067b4008388 */ /* 0x000fe80000000800 */
[----:B------:R-:W-:Y:S04]  /*53e0*/  @!P0 STS [R179], R83 ;  /* 0x00000053b3008388 */ /* 0x000fe80000000800 */
[----:B------:R-:W-:Y:S01]  /*53f0*/  @!P0 STS [R178], R82 ;  /* 0x00000052b2008388 */ /* 0x000fe20000000800 */
[----:B------:R-:W-:Y:S06]  /*5400*/  BAR.SYNC.DEFER_BLOCKING 0x0 ;  /* 0x0000000000007b1d */ /* 0x000fec0000010000 */
[----:B------:R-:W0:Y:S04]  /*5410*/  LDS R68, [R182] ;  /* 0x00000000b6447984 */ /* 0x000e280000000800 */
[----:B0-----:R-:W0:Y:S02]  /*5420*/  SHFL.BFLY PT, R82, R68, 0x2, 0x1f ;  /* 0x0c401f0044527f89 */ /* 0x001e2400000e0000 */
[----:B0-----:R-:W-:-:S05]  /*5430*/  FADD R68, R68, R82 ;  /* 0x0000005244447221 */ /* 0x001fca0000000000 */
[----:B------:R-:W0:Y:S02]  /*5440*/  SHFL.BFLY PT, R82, R68, 0x1, 0x1f ;  /* 0x0c201f0044527f89 */ /* 0x000e2400000e0000 */
[----:B0-----:R-:W-:-:S05]  /*5450*/  FADD R68, R68, R82 ;  /* 0x0000005244447221 */ /* 0x001fca0000000000 */
[----:B------:R0:W-:Y:S01]  /*5460*/  @!P0 STS [R182], R68 ;  /* 0x00000044b6008388 */ /* 0x0001e20000000800 */
[C---:B-----5:R-:W-:Y:S01]  /*5470*/  IMAD.WIDE R82, R12.reuse, 0x2, R140 ;  /* 0x000000020c527825 */ /* 0x060fe200078e028c */
[----:B------:R-:W-:Y:S03]  /*5480*/  BAR.SYNC.DEFER_BLOCKING 0x0 ;  /* 0x0000000000007b1d */ /* 0x000fe60000010000 */
[----:B--2---:R-:W-:-:S04]  /*5490*/  IMAD.WIDE R104, R12, 0x2, R150 ;  /* 0x000000020c687825 */ /* 0x004fc800078e0296 */
[----:B------:R-:W-:-:S04]  /*54a0*/  IMAD.WIDE R108, R12, 0x2, R108 ;  /* 0x000000020c6c7825 */ /* 0x000fc800078e026c */
[----:B------:R-:W-:-:S04]  /*54b0*/  IMAD.WIDE R110, R12, 0x2, R110 ;  /* 0x000000020c6e7825 */ /* 0x000fc800078e026e */
[----:B------:R-:W-:-:S04]  /*54c0*/  IMAD.WIDE R106, R12, 0x2, R146 ;  /* 0x000000020c6a7825 */ /* 0x000fc800078e0292 */
[C---:B------:R-:W-:Y:S01]  /*54d0*/  IMAD.WIDE R130, R12.reuse, 0x2, R130 ;  /* 0x000000020c827825 */ /* 0x040fe200078e0282 */
[----:B------:R1:W2:Y:S03]  /*54e0*/  LDG.E.U16 R141, desc[UR10][R82.64] ;  /* 0x0000000a528d7981 */ /* 0x0002a6000c1e1500 */
[C---:B------:R-:W-:Y:S01]  /*54f0*/  IMAD.WIDE R128, R12.reuse, 0x2, R128 ;  /* 0x000000020c807825 */ /* 0x040fe200078e0280 */
[----:B0-----:R0:W3:Y:S04]  /*5500*/  LDG.E.U16 R68, desc[UR10][R104.64] ;  /* 0x0000000a68447981 */ /* 0x0010e8000c1e1500 */
[----:B------:R4:W5:Y:S01]  /*5510*/  LDG.E.U16 R140, desc[UR10][R108.64] ;  /* 0x0000000a6c8c7981 */ /* 0x000962000c1e1500 */
[----:B-1----:R-:W-:-:S03]  /*5520*/  IMAD.WIDE R82, R12, 0x2, R148 ;  /* 0x000000020c527825 */ /* 0x002fc600078e0294 */
[----:B------:R-:W2:Y:S01]  /*5530*/  LDG.E.U16 R111, desc[UR10][R110.64] ;  /* 0x0000000a6e6f7981 */ /* 0x000ea2000c1e1500 */
[----:B0-----:R-:W-:-:S03]  /*5540*/  IMAD.WIDE R104, R12, 0x2, R132 ;  /* 0x000000020c687825 */ /* 0x001fc600078e0284 */
[----:B------:R-:W2:Y:S01]  /*5550*/  LDG.E.U16 R82, desc[UR10][R82.64] ;  /* 0x0000000a52527981 */ /* 0x000ea2000c1e1500 */
[----:B----4-:R-:W-:-:S03]  /*5560*/  IMAD.WIDE R108, R12, 0x2, R144 ;  /* 0x000000020c6c7825 */ /* 0x010fc600078e0290 */
[----:B------:R0:W4:Y:S04]  /*5570*/  LDG.E.U16 R133, desc[UR10][R106.64] ;  /* 0x0000000a6a857981 */ /* 0x000128000c1e1500 */
[----:B------:R1:W2:Y:S04]  /*5580*/  LDG.E.U16 R110, desc[UR10][R104.64] ;  /* 0x0000000a686e7981 */ /* 0x0002a8000c1e1500 */
[----:B------:R1:W2:Y:S01]  /*5590*/  LDG.E.U16 R83, desc[UR10][R130.64] ;  /* 0x0000000a82537981 */ /* 0x0002a2000c1e1500 */
[----:B0-----:R-:W-:-:S03]  /*55a0*/  IMAD.WIDE R106, R12, 0x2, R142 ;  /* 0x000000020c6a7825 */ /* 0x001fc600078e028e */
[----:B------:R0:W2:Y:S01]  /*55b0*/  LDG.E.U16 R132, desc[UR10][R108.64] ;  /* 0x0000000a6c847981 */ /* 0x0000a2000c1e1500 */
[----:B-1----:R-:W-:-:S03]  /*55c0*/  IMAD.WIDE R104, R12, 0x2, R138 ;  /* 0x000000020c687825 */ /* 0x002fc600078e028a */
[----:B------:R1:W2:Y:S01]  /*55d0*/  LDG.E.U16 R139, desc[UR10][R128.64] ;  /* 0x0000000a808b7981 */ /* 0x0002a2000c1e1500 */
[----:B------:R-:W-:-:S03]  /*55e0*/  IMAD.WIDE R130, R12, 0x2, R136 ;  /* 0x000000020c827825 */ /* 0x000fc600078e0288 */
[----:B------:R-:W2:Y:S01]  /*55f0*/  LDG.E.U16 R107, desc[UR10][R106.64] ;  /* 0x0000000a6a6b7981 */ /* 0x000ea2000c1e1500 */
[----:B0-----:R-:W-:-:S03]  /*5600*/  IMAD.WIDE R108, R12, 0x2, R248 ;  /* 0x000000020c6c7825 */ /* 0x001fc600078e02f8 */
[----:B------:R-:W2:Y:S01]  /*5610*/  LDG.E.U16 R138, desc[UR10][R130.64] ;  /* 0x0000000a828a7981 */ /* 0x000ea2000c1e1500 */
[----:B-1----:R-:W-:-:S03]  /*5620*/  IMAD.WIDE R128, R12, 0x2, R250 ;  /* 0x000000020c807825 */ /* 0x002fc600078e02fa */
[----:B------:R0:W2:Y:S01]  /*5630*/  LDG.E.U16 R100, desc[UR10][R104.64] ;  /* 0x0000000a68647981 */ /* 0x0000a2000c1e1500 */
[----:B------:R-:W-:-:S03]  /*5640*/  IMAD.WIDE R144, R12, 0x2, R242 ;  /* 0x000000020c907825 */ /* 0x000fc600078e02f2 */
[----:B------:R1:W2:Y:S04]  /*5650*/  LDG.E.U16 R106, desc[UR10][R108.64] ;  /* 0x0000000a6c6a7981 */ /* 0x0002a8000c1e1500 */
[----:B------:R1:W2:Y:S01]  /*5660*/  LDG.E.U16 R131, desc[UR10][R128.64] ;  /* 0x0000000a80837981 */ /* 0x0002a2000c1e1500 */
[----:B0-----:R-:W-:-:S03]  /*5670*/  IMAD.WIDE R104, R12, 0x2, R244 ;  /* 0x000000020c687825 */ /* 0x001fc600078e02f4 */
[----:B------:R0:W2:Y:S01]  /*5680*/  LDG.E.U16 R130, desc[UR10][R144.64] ;  /* 0x0000000a90827981 */ /* 0x0000a2000c1e1500 */
[----:B-1----:R-:W-:-:S03]  /*5690*/  IMAD.WIDE R108, R12, 0x2, R220 ;  /* 0x000000020c6c7825 */ /* 0x002fc600078e02dc */
[----:B------:R1:W2:Y:S01]  /*56a0*/  LDG.E.U16 R137, desc[UR10][R104.64] ;  /* 0x0000000a68897981 */ /* 0x0002a2000c1e1500 */
[----:B------:R-:W-:-:S04]  /*56b0*/  IMAD.WIDE R128, R12, 0x2, R224 ;  /* 0x000000020c807825 */ /* 0x000fc800078e02e0 */
[C---:B------:R-:W-:Y:S01]  /*56c0*/  IMAD.WIDE R134, R12.reuse, 0x2, R134 ;  /* 0x000000020c867825 */ /* 0x040fe200078e0286 */
[----:B------:R-:W2:Y:S03]  /*56d0*/  LDG.E.U16 R136, desc[UR10][R128.64] ;  /* 0x0000000a80887981 */ /* 0x000ea6000c1e1500 */
[C---:B------:R-:W-:Y:S02]  /*56e0*/  IMAD.WIDE R146, R12.reuse, 0x2, R208 ;  /* 0x000000020c927825 */ /* 0x040fe400078e02d0 */
[----:B------:R-:W2:Y:S02]  /*56f0*/  LDG.E.U16 R134, desc[UR10][R134.64] ;  /* 0x0000000a86867981 */ /* 0x000ea4000c1e1500 */
[C---:B0-----:R-:W-:Y:S02]  /*5700*/  IMAD.WIDE R144, R12.reuse, 0x2, R204 ;  /* 0x000000020c907825 */ /* 0x041fe400078e02cc */
[----:B------:R0:W4:Y:S02]  /*5710*/  LDG.E.U16 R129, desc[UR10][R108.64] ;  /* 0x0000000a6c817981 */ /* 0x000124000c1e1500 */
[----:B-1----:R-:W-:-:S02]  /*5720*/  IMAD.WIDE R104, R12, 0x2, R232 ;  /* 0x000000020c687825 */ /* 0x002fc400078e02e8 */
[----:B------:R-:W4:Y:S02]  /*5730*/  LDG.E.U16 R128, desc[UR10][R144.64] ;  /* 0x0000000a90807981 */ /* 0x000f24000c1e1500 */
[C---:B------:R-:W-:Y:S02]  /*5740*/  IMAD.WIDE R142, R12.reuse, 0x2, R228 ;  /* 0x000000020c8e7825 */ /* 0x040fe400078e02e4 */
[----:B------:R-:W4:Y:S02]  /*5750*/  LDG.E.U16 R135, desc[UR10][R146.64] ;  /* 0x0000000a92877981 */ /* 0x000f24000c1e1500 */
[C---:B0-----:R-:W-:Y:S02]  /*5760*/  IMAD.WIDE R108, R12.reuse, 0x2, R200 ;  /* 0x000000020c6c7825 */ /* 0x041fe400078e02c8 */
[----:B------:R-:W4:Y:S02]  /*5770*/  LDG.E.U16 R105, desc[UR10][R104.64] ;  /* 0x0000000a68697981 */ /* 0x000f24000c1e1500 */
[----:B------:R-:W-:-:S02]  /*5780*/  IMAD.WIDE R182, R12, 0x2, R246 ;  /* 0x000000020cb67825 */ /* 0x000fc400078e02f6 */
[----:B------:R0:W4:Y:S02]  /*5790*/  LDG.E.U16 R103, desc[UR10][R108.64] ;  /* 0x0000000a6c677981 */ /* 0x000124000c1e1500 */
[C---:B------:R-:W-:Y:S02]  /*57a0*/  IMAD.WIDE R150, R12.reuse, 0x2, R216 ;  /* 0x000000020c967825 */ /* 0x040fe400078e02d8 */
[----:B------:R-:W4:Y:S02]  /*57b0*/  LDG.E.U16 R143, desc[UR10][R142.64] ;  /* 0x0000000a8e8f7981 */ /* 0x000f24000c1e1500 */
[C---:B------:R-:W-:Y:S02]  /*57c0*/  IMAD.WIDE R148, R12.reuse, 0x2, R212 ;  /* 0x000000020c947825 */ /* 0x040fe400078e02d4 */
[----:B------:R1:W5:Y:S02]  /*57d0*/  LDG.E.U16 R104, desc[UR10][R150.64] ;  /* 0x0000000a96687981 */ /* 0x000364000c1e1500 */
[----:B0-----:R-:W-:-:S02]  /*57e0*/  IMAD.WIDE R108, R12, 0x2, R198 ;  /* 0x000000020c6c7825 */ /* 0x001fc400078e02c6 */
[----:B------:R-:W5:Y:S02]  /*57f0*/  LDG.E.U16 R182, desc[UR10][R182.64] ;  /* 0x0000000ab6b67981 */ /* 0x000f64000c1e1500 */
[C---:B------:R-:W-:Y:S02]  /*5800*/  IMAD.WIDE R144, R12.reuse, 0x2, R194 ;  /* 0x000000020c907825 */ /* 0x040fe400078e02c2 */
[----:B------:R0:W5:Y:S02]  /*5810*/  LDG.E.U16 R142, desc[UR10][R148.64] ;  /* 0x0000000a948e7981 */ /* 0x000164000c1e1500 */
[C---:B------:R-:W-:Y:S02]  /*5820*/  IMAD.WIDE R146, R12.reuse, 0x2, R192 ;  /* 0x000000020c927825 */ /* 0x040fe400078e02c0 */
[----:B------:R0:W5:Y:S02]  /*5830*/  LDG.E.U16 R186, desc[UR10][R144.64] ;  /* 0x0000000a90ba7981 */ /* 0x000164000c1e1500 */
[----:B-1----:R-:W-:-:S02]  /*5840*/  IMAD.WIDE R150, R12, 0x2, R184 ;  /* 0x000000020c967825 */ /* 0x002fc400078e02b8 */
[----:B------:R1:W5:Y:S02]  /*5850*/  LDG.E.U16 R183, desc[UR10][R108.64] ;  /* 0x0000000a6cb77981 */ /* 0x000364000c1e1500 */
[C---:B0-----:R-:W-:Y:S02]  /*5860*/  IMAD.WIDE R148, R12.reuse, 0x2, R188 ;  /* 0x000000020c947825 */ /* 0x041fe400078e02bc */
[----:B------:R0:W5:Y:S02]  /*5870*/  LDG.E.U16 R187, desc[UR10][R146.64] ;  /* 0x0000000a92bb7981 */ /* 0x000164000c1e1500 */
[C---:B------:R-:W-:Y:S02]  /*5880*/  IMAD.WIDE R144, R12.reuse, 0x2, R170 ;  /* 0x000000020c907825 */ /* 0x040fe400078e02aa */
[----:B------:R0:W5:Y:S02]  /*5890*/  LDG.E.U16 R190, desc[UR10][R148.64] ;  /* 0x0000000a94be7981 */ /* 0x000164000c1e1500 */
[----:B-1----:R-:W-:-:S02]  /*58a0*/  IMAD.WIDE R108, R12, 0x2, R172 ;  /* 0x000000020c6c7825 */ /* 0x002fc400078e02ac */
[----:B------:R-:W5:Y:S02]  /*58b0*/  LDG.E.U16 R150, desc[UR10][R150.64] ;  /* 0x0000000a96967981 */ /* 0x000f64000c1e1500 */
[C---:B0-----:R-:W-:Y:S02]  /*58c0*/  IMAD.WIDE R146, R12.reuse, 0x2, R166 ;  /* 0x000000020c927825 */ /* 0x041fe400078e02a6 */
[----:B------:R0:W5:Y:S02]  /*58d0*/  LDG.E.U16 R191, desc[UR10][R144.64] ;  /* 0x0000000a90bf7981 */ /* 0x000164000c1e1500 */
[C---:B------:R-:W-:Y:S02]  /*58e0*/  IMAD.WIDE R148, R12.reuse, 0x2, R164 ;  /* 0x000000020c947825 */ /* 0x040fe400078e02a4 */
[----:B------:R1:W5:Y:S04]  /*58f0*/  LDG.E.U16 R196, desc[UR10][R146.64] ;  /* 0x0000000a92c47981 */ /* 0x000368000c1e1500 */
[----:B------:R1:W5:Y:S01]  /*5900*/  LDG.E.U16 R151, desc[UR10][R108.64] ;  /* 0x0000000a6c977981 */ /* 0x000362000c1e1500 */
[----:B0-----:R-:W-:-:S03]  /*5910*/  IMAD.WIDE R144, R12, 0x2, R158 ;  /* 0x000000020c907825 */ /* 0x001fc600078e029e */
[----:B------:R-:W5:Y:S01]  /*5920*/  LDG.E.U16 R148, desc[UR10][R148.64] ;  /* 0x0000000a94947981 */ /* 0x000f62000c1e1500 */
[----:B-1----:R-:W-:-:S03]  /*5930*/  IMAD.WIDE R146, R12, 0x2, R156 ;  /* 0x000000020c927825 */ /* 0x002fc600078e029c */
[----:B------:R0:W5:Y:S01]  /*5940*/  LDG.E.U16 R197, desc[UR10][R144.64] ;  /* 0x0000000a90c57981 */ /* 0x000162000c1e1500 */
[----:B------:R-:W-:-:S03]  /*5950*/  IMAD.WIDE R108, R12, 0x2, R162 ;  /* 0x000000020c6c7825 */ /* 0x000fc600078e02a2 */
[----:B------:R1:W5:Y:S04]  /*5960*/  LDG.E.U16 R202, desc[UR10][R146.64] ;  /* 0x0000000a92ca7981 */ /* 0x000368000c1e1500 */
[----:B------:R1:W5:Y:S01]  /*5970*/  LDG.E.U16 R149, desc[UR10][R108.64] ;  /* 0x0000000a6c957981 */ /* 0x000362000c1e1500 */
[----:B0-----:R-:W-:-:S04]  /*5980*/  IMAD.WIDE R144, R12, 0x2, R24 ;  /* 0x000000020c907825 */ /* 0x001fc800078e0218 */
[C---:B-1----:R-:W-:Y:S01]  /*5990*/  IMAD.WIDE R146, R12.reuse, 0x2, R26 ;  /* 0x000000020c927825 */ /* 0x042fe200078e021a */
[----:B------:R0:W5:Y:S03]  /*59a0*/  LDG.E.U16 R206, desc[UR10][R144.64] ;  /* 0x0000000a90ce7981 */ /* 0x000166000c1e1500 */
[C---:B------:R-:W-:Y:S01]  /*59b0*/  IMAD.WIDE R108, R12.reuse, 0x2, R154 ;  /* 0x000000020c6c7825 */ /* 0x040fe200078e029a */
        /* <DEDUP_REMOVED lines=41> */
[----:B------:R-:W-:Y:S02]  /*5c50*/  IMAD.WIDE R108, R12, 0x2, R46 ;  /* 0x000000020c6c7825 */ /* 0x000fe400078e022e */
[----:B------:R-:W5:Y:S04]  /*5c60*/  LDG.E.U16 R146, desc[UR10][R146.64] ;  /* 0x0000000a92927981 */ /* 0x000f68000c1e1500 */
[----:B------:R1:W5:Y:S04]  /*5c70*/  LDG.E.U16 R237, desc[UR10][R108.64] ;  /* 0x0000000a6ced7981 */ /* 0x000368000c1e1500 */
[----:B0-----:R-:W-:Y:S01]  /*5c80*/  LDS R145, [R176] ;  /* 0x00000000b0917984 */ /* 0x001fe20000000800 */
[----:B-1----:R-:W0:Y:S01]  /*5c90*/  S2R R109, SR_TID.X ;  /* 0x00000000006d7919 */ /* 0x002e220000002100 */
[----:B------:R-:W-:Y:S01]  /*5ca0*/  FADD R18, -R3, R18 ;  /* 0x0000001203127221 */ /* 0x000fe20000000100 */
[----:B------:R-:W-:-:S02]  /*5cb0*/  FADD R108, -R2, R19 ;  /* 0x00000013026c7221 */ /* 0x000fc40000000100 */
[----:B------:R-:W-:Y:S01]  /*5cc0*/  LDS R19, [R174] ;  /* 0x00000000ae137984 */ /* 0x000fe20000000800 */
[----:B------:R-:W-:Y:S01]  /*5cd0*/  FMUL R18, R18, 1.4426950216293334961 ;  /* 0x3fb8aa3b12127820 */ /* 0x000fe20000400000 */
[----:B------:R-:W-:Y:S01]  /*5ce0*/  FMUL R108, R108, 1.4426950216293334961 ;  /* 0x3fb8aa3b6c6c7820 */ /* 0x000fe20000400000 */
[----:B0-----:R-:W-:-:S04]  /*5cf0*/  LOP3.LUT R109, R109, 0x1c, RZ, 0xc0, !PT ;  /* 0x0000001c6d6d7812 */ /* 0x001fc800078ec0ff */
[----:B------:R-:W-:-:S05]  /*5d00*/  LEA R109, R109, UR6, 0x2 ;  /* 0x000000066d6d7c11 */ /* 0x000fca000f8e10ff */
[----:B------:R0:W1:Y:S01]  /*5d10*/  LDS R144, [R109] ;  /* 0x000000006d907984 */ /* 0x0000620000000800 */
[----:B------:R-:W-:Y:S08]  /*5d20*/  MUFU.EX2 R108, R108 ;  /* 0x0000006c006c7308 */ /* 0x000ff00000000800 */
[----:B0-----:R0:W1:Y:S02]  /*5d30*/  MUFU.EX2 R109, R18 ;  /* 0x00000012006d7308 */ /* 0x0010640000000800 */
[----:B0-----:R-:W-:Y:S01]  /*5d40*/  LDS R18, [R175] ;  /* 0x00000000af127984 */ /* 0x001fe20000000800 */
[----:B------:R-:W-:Y:S01]  /*5d50*/  BAR.SYNC.DEFER_BLOCKING 0x0 ;  /* 0x0000000000007b1d */ /* 0x000fe20000010000 */
[----:B------:R-:W-:Y:S01]  /*5d60*/  LOP3.LUT R147, R0, 0x60, RZ, 0x3c, !PT ;  /* 0x0000006000937812 */ /* 0x000fe200078e3cff */
[----:B-1----:R-:W-:Y:S01]  /*5d70*/  FFMA2 R64, R64.F32x2.HI_LO, R108.F32x2.HI_LO, R144.F32x2.HI_LO ;  /* 0x0000006c40407249 */ /* 0x002fe20000000090 */
[----:B------:R-:W-:-:S03]  /*5d80*/  LOP3.LUT R145, R0, 0x40, RZ, 0x3c, !PT ;  /* 0x0000004000917812 */ /* 0x000fc600078e3cff */
[----:B---3--:R0:W-:Y:S04]  /*5d90*/  STS.U16 [R0+UR6], R68 ;  /* 0x0000004400007988 */ /* 0x0081e80008000406 */
[----:B--2---:R-:W-:Y:S04]  /*5da0*/  STS.U16 [R0+UR6+0x400], R82 ;  /* 0x0004005200007988 */ /* 0x004fe80008000406 */
[----:B------:R-:W-:Y:S04]  /*5db0*/  STS.U16 [R0+UR6+0x800], R83 ;  /* 0x0008005300007988 */ /* 0x000fe80008000406 */
[----:B------:R-:W-:Y:S04]  /*5dc0*/  STS.U16 [R0+UR6+0xc00], R100 ;  /* 0x000c006400007988 */ /* 0x000fe80008000406 */
[----:B----4-:R-:W-:Y:S04]  /*5dd0*/  STS.U16 [R0+UR6+0x1400], R143 ;  /* 0x0014008f00007988 */ /* 0x010fe80008000406 */
[----:B-----5:R-:W-:Y:S04]  /*5de0*/  STS.U16 [R0+UR6+0x1000], R182 ;  /* 0x001000b600007988 */ /* 0x020fe80008000406 */
        /* <DEDUP_REMOVED lines=45> */
[----:B------:R-:W-:Y:S04]  /*60c0*/  STS.U16 [R147+UR6+0xf00], R106 ;  /* 0x000f006a93007988 */ /* 0x000fe80008000406 */
[----:B------:R-:W-:Y:S04]  /*60d0*/  STS.U16 [R147+UR6+0x1300], R105 ;  /* 0x0013006993007988 */ /* 0x000fe80008000406 */
[----:B------:R-:W-:Y:S04]  /*60e0*/  STS.U16 [R147+UR6+0x1700], R104 ;  /* 0x0017006893007988 */ /* 0x000fe80008000406 */
[----:B------:R2:W-:Y:S04]  /*60f0*/  STS.U16 [R147+UR6+0x1b00], R103 ;  /* 0x001b006793007988 */ /* 0x0005e80008000406 */
[----:B------:R-:W-:Y:S01]  /*6100*/  STS.U16 [R147+UR6+0x1f00], R190 ;  /* 0x001f00be93007988 */ /* 0x000fe20008000406 */
[----:B0-----:R-:W-:-:S03]  /*6110*/  F2FP.BF16.F32.PACK_AB R68, R102, R101 ;  /* 0x000000656644723e */ /* 0x001fc600000010ff */
[----:B------:R-:W-:Y:S01]  /*6120*/  STS.U16 [R147+UR6+0x2300], R235 ;  /* 0x002300eb93007988 */ /* 0x000fe20008000406 */
[----:B------:R-:W-:-:S03]  /*6130*/  F2FP.BF16.F32.PACK_AB R70, R70, R81 ;  /* 0x000000514646723e */ /* 0x000fc600000010ff */
[----:B------:R-:W-:Y:S01]  /*6140*/  STS.U16 [R147+UR6+0x2700], R236 ;  /* 0x002700ec93007988 */ /* 0x000fe20008000406 */
[----:B------:R-:W-:Y:S02]  /*6150*/  F2FP.BF16.F32.PACK_AB R69, R69, R80 ;  /* 0x000000504545723e */ /* 0x000fe400000010ff */
[----:B------:R-:W-:Y:S01]  /*6160*/  F2FP.BF16.F32.PACK_AB R71, R71, R79 ;  /* 0x0000004f4747723e */ /* 0x000fe200000010ff */
[----:B------:R-:W-:Y:S01]  /*6170*/  STS.U16 [R147+UR6+0x2b00], R239 ;  /* 0x002b00ef93007988 */ /* 0x000fe20008000406 */
[----:B------:R-:W-:Y:S02]  /*6180*/  F2FP.BF16.F32.PACK_AB R72, R72, R78 ;  /* 0x0000004e4848723e */ /* 0x000fe400000010ff */
[----:B------:R-:W-:Y:S01]  /*6190*/  F2FP.BF16.F32.PACK_AB R74, R74, R77 ;  /* 0x0000004d4a4a723e */ /* 0x000fe200000010ff */
[----:B------:R-:W-:Y:S01]  /*61a0*/  STS.U16 [R147+UR6+0x2f00], R240 ;  /* 0x002f00f093007988 */ /* 0x000fe20008000406 */
[----:B------:R-:W-:Y:S02]  /*61b0*/  F2FP.BF16.F32.PACK_AB R73, R73, R76 ;  /* 0x0000004c4949723e */ /* 0x000fe400000010ff */
[----:B------:R-:W-:Y:S01]  /*61c0*/  F2FP.BF16.F32.PACK_AB R75, R75, R21 ;  /* 0x000000154b4b723e */ /* 0x000fe200000010ff */
[----:B------:R-:W-:Y:S04]  /*61d0*/  STS.U16 [R147+UR6+0x3300], R241 ;  /* 0x003300f193007988 */ /* 0x000fe80008000406 */
[----:B------:R-:W-:Y:S04]  /*61e0*/  STS.U16 [R147+UR6+0x3700], R237 ;  /* 0x003700ed93007988 */ /* 0x000fe80008000406 */
[----:B------:R-:W-:Y:S04]  /*61f0*/  STS.U16 [R147+UR6+0x3b00], R238 ;  /* 0x003b00ee93007988 */ /* 0x000fe80008000406 */
[----:B------:R0:W-:Y:S04]  /*6200*/  STS.U16 [R147+UR6+0x3f00], R146 ;  /* 0x003f009293007988 */ /* 0x0001e80008000406 */
[----:B------:R-:W-:Y:S04]  /*6210*/  STSM.16.M88.4 [R177+0x6000], R68 ;  /* 0x00600044b1007844 */ /* 0x000fe80000000200 */
[----:B------:R-:W-:Y:S01]  /*6220*/  STSM.16.M88.4 [R177+0x6800], R72 ;  /* 0x00680048b1007844 */ /* 0x000fe20000000200 */
[----:B------:R-:W-:Y:S01]  /*6230*/  BAR.SYNC.DEFER_BLOCKING 0x0 ;  /* 0x0000000000007b1d */ /* 0x000fe20000010000 */
[----:B------:R-:W-:Y:S01]  /*6240*/  FADD R21, -R4, R17 ;  /* 0x0000001104157221 */ /* 0x000fe20000000100 */
[----:B------:R-:W-:-:S03]  /*6250*/  FADD R17, -R5, R20 ;  /* 0x0000001405117221 */ /* 0x000fc60000000100 */
[----:B------:R-:W-:Y:S01]  /*6260*/  FMUL R20, R21, 1.4426950216293334961 ;  /* 0x3fb8aa3b15147820 */ /* 0x000fe20000400000 */
[----:B------:R-:W-:Y:S01]  /*6270*/  FMUL R17, R17, 1.4426950216293334961 ;  /* 0x3fb8aa3b11117820 */ /* 0x000fe20000400000 */
[----:B-1----:R-:W-:Y:S01]  /*6280*/  LOP3.LUT R110, R9, 0x20, RZ, 0x3c, !PT ;  /* 0x00000020096e7812 */ /* 0x002fe200078e3cff */
[----:B------:R-:W-:Y:S04]  /*6290*/  LDSM.16.M88.4 R136, [R9+UR6+0x6000] ;  /* 0x006000060988783b */ /* 0x000fe80008000200 */
[----:B------:R-:W1:Y:S04]  /*62a0*/  LDSM.16.M88.4 R76, [R8+UR6+0x1000] ;  /* 0x00100006084c783b */ /* 0x000e680008000200 */
[----:B------:R-:W3:Y:S04]  /*62b0*/  LDSM.16.M88.4 R72, [R8+UR6+0x2000] ;  /* 0x002000060848783b */ /* 0x000ee80008000200 */
[----:B------:R-:W4:Y:S04]  /*62c0*/  LDSM.16.M88.4 R104, [R9+UR6+0x6800] ;  /* 0x006800060968783b */ /* 0x000f280008000200 */
[----:B------:R-:W5:Y:S04]  /*62d0*/  LDSM.16.M88.4 R80, [R8+UR6] ;  /* 0x000000060850783b */ /* 0x000f680008000200 */
[----:B------:R-:W4:Y:S01]  /*62e0*/  LDSM.16.M88.4 R68, [R8+UR6+0x3000] ;  /* 0x003000060844783b */ /* 0x000f220008000200 */
[----:B------:R-:W0:Y:S01]  /*62f0*/  MUFU.EX2 R20, R20 ;  /* 0x0000001400147308 */ /* 0x000e220000000800 */
[C---:B------:R-:W-:Y:S01]  /*6300*/  FMUL R100, R108.reuse, R96 ;  /* 0x000000606c647220 */ /* 0x040fe20000400000 */
[C---:B------:R-:W-:Y:S01]  /*6310*/  FMUL R101, R108.reuse, R97 ;  /* 0x000000616c657220 */ /* 0x040fe20000400000 */
[C---:B------:R-:W-:Y:S01]  /*6320*/  FMUL R102, R109.reuse, R98 ;  /* 0x000000626d667220 */ /* 0x040fe20000400000 */
[C---:B--2---:R-:W-:Y:S01]  /*6330*/  FMUL R103, R109.reuse, R99 ;  /* 0x000000636d677220 */ /* 0x044fe20000400000 */
[----:B------:R-:W2:Y:S03]  /*6340*/  LDSM.16.M88.4 R132, [R110+UR6+0x6000] ;  /* 0x006000066e84783b */ /* 0x000ea60008000200 */
[----:B------:R-:W1:Y:S01]  /*6350*/  MUFU.EX2 R21, R17 ;  /* 0x0000001100157308 */ /* 0x000e620000000800 */
[----:B------:R0:W2:Y:S01]  /*6360*/  LDSM.16.M88.4 R96, [R110+UR6+0x6800] ;  /* 0x006800066e60783b */ /* 0x0000a20008000200 */
[C---:B------:R-:W-:Y:S01]  /*6370*/  FMUL R144, R108.reuse, R92 ;  /* 0x0000005c6c907220 */ /* 0x040fe20000400000 */
[C---:B------:R-:W-:Y:S01]  /*6380*/  FMUL R145, R108.reuse, R93 ;  /* 0x0000005d6c917220 */ /* 0x040fe20000400000 */
[C---:B0-----:R-:W-:Y:S01]  /*6390*/  FMUL R146, R109.reuse, R94 ;  /* 0x0000005e6d927220 */ /* 0x041fe20000400000 */
[C---:B------:R-:W-:Y:S01]  /*63a0*/  FMUL R147, R109.reuse, R95 ;  /* 0x0000005f6d937220 */ /* 0x040fe20000400000 */
[C---:B------:R-:W-:Y:S01]  /*63b0*/  FMUL R140, R108.reuse, R88 ;  /* 0x000000586c8c7220 */ /* 0x040fe20000400000 */
[----:B------:R-:W-:Y:S01]  /*63c0*/  FMUL R141, R108, R89 ;  /* 0x000000596c8d7220 */ /* 0x000fe20000400000 */
[C---:B------:R-:W-:Y:S01]  /*63d0*/  FMUL R142, R109.reuse, R90 ;  /* 0x0000005a6d8e7220 */ /* 0x040fe20000400000 */
[C---:B------:R-:W-:Y:S01]  /*63e0*/  FMUL R143, R109.reuse, R91 ;  /* 0x0000005b6d8f7220 */ /* 0x040fe20000400000 */
[C---:B------:R-:W-:Y:S01]  /*63f0*/  FMUL R88, R20.reuse, R120 ;  /* 0x0000007814587220 */ /* 0x040fe20000400000 */
[C---:B------:R-:W-:Y:S01]  /*6400*/  FMUL R89, R20.reuse, R121 ;  /* 0x0000007914597220 */ /* 0x040fe20000400000 */
[C---:B------:R-:W-:Y:S01]  /*6410*/  FMUL R92, R20.reuse, R116 ;  /* 0x00000074145c7220 */ /* 0x040fe20000400000 */
[----:B------:R-:W-:Y:S01]  /*6420*/  FMUL R93, R20, R117 ;  /* 0x00000075145d7220 */ /* 0x000fe20000400000 */
[C---:B------:R-:W-:Y:S01]  /*6430*/  FMUL R84, R108.reuse, R84 ;  /* 0x000000546c547220 */ /* 0x040fe20000400000 */
[----:B------:R-:W-:Y:S01]  /*6440*/  FMUL R85, R108, R85 ;  /* 0x000000556c557220 */ /* 0x000fe20000400000 */
[----:B------:R-:W-:Y:S01]  /*6450*/  FMUL R86, R109, R86 ;  /* 0x000000566d567220 */ /* 0x000fe20000400000 */
[C---:B-1----:R-:W-:Y:S01]  /*6460*/  FMUL R90, R21.reuse, R122 ;  /* 0x0000007a155a7220 */ /* 0x042fe20000400000 */
[C---:B------:R-:W-:Y:S01]  /*6470*/  FMUL R91, R21.reuse, R123 ;  /* 0x0000007b155b7220 */ /* 0x040fe20000400000 */
[C---:B------:R-:W-:Y:S01]  /*6480*/  FMUL R94, R21.reuse, R118 ;  /* 0x00000076155e7220 */ /* 0x040fe20000400000 */
[----:B------:R-:W-:Y:S01]  /*6490*/  FMUL R95, R21, R119 ;  /* 0x00000077155f7220 */ /* 0x000fe20000400000 */
[----:B------:R-:W-:Y:S01]  /*64a0*/  FMUL R87, R109, R87 ;  /* 0x000000576d577220 */ /* 0x000fe20000400000 */
[C---:B------:R-:W-:Y:S01]  /*64b0*/  HMMA.16816.F32.BF16 R144, R136.reuse, R76, R144 ;  /* 0x0000004c8890723c */ /* 0x040fe20000041890 */
[C---:B------:R-:W-:Y:S01]  /*64c0*/  FMUL R148, R20.reuse, R112 ;  /* 0x0000007014947220 */ /* 0x040fe20000400000 */
[----:B------:R-:W-:Y:S01]  /*64d0*/  FMUL R149, R20, R113 ;  /* 0x0000007114957220 */ /* 0x000fe20000400000 */
[----:B------:R-:W-:Y:S01]  /*64e0*/  LOP3.LUT R111, R8, 0x40, RZ, 0x3c, !PT ;  /* 0x00000040086f7812 */ /* 0x000fe200078e3cff */
[----:B------:R-:W0:Y:S04]  /*64f0*/  LDC R17, c[0x0][0x3c4] ;  /* 0x0000f100ff117b82 */ /* 0x000e280000000800 */
[----:B---3--:R-:W-:Y:S01]  /*6500*/  HMMA.16816.F32.BF16 R140, R136, R72, R140 ;  /* 0x00000048888c723c */ /* 0x008fe2000004188c */
[C---:B------:R-:W-:Y:S01]  /*6510*/  FMUL R150, R21.reuse, R114 ;  /* 0x0000007215967220 */ /* 0x040fe20000400000 */
[----:B------:R-:W-:Y:S01]  /*6520*/  FMUL R151, R21, R115 ;  /* 0x0000007315977220 */ /* 0x000fe20000400000 */
[----:B------:R-:W-:Y:S01]  /*6530*/  LOP3.LUT R110, R9, 0x40, RZ, 0x3c, !PT ;  /* 0x00000040096e7812 */ /* 0x000fe200078e3cff */
[----:B------:R-:W-:Y:S04]  /*6540*/  LDSM.16.M88.4 R120, [R111+UR6+0x1000] ;  /* 0x001000066f78783b */ /* 0x000fe80008000200 */
[C---:B----4-:R-:W-:Y:S01]  /*6550*/  HMMA.16816.F32.BF16 R88, R104.reuse, R76, R88 ;  /* 0x0000004c6858723c */ /* 0x050fe20000041858 */
[----:B------:R-:W-:Y:S04]  /*6560*/  LDSM.16.M88.4 R128, [R110+UR6+0x6000] ;  /* 0x006000066e80783b */ /* 0x000fe80008000200 */
[----:B------:R-:W-:Y:S03]  /*6570*/  LDSM.16.M88.4 R116, [R111+UR6+0x2000] ;  /* 0x002000066f74783b */ /* 0x000fe60008000200 */
[----:B------:R-:W-:Y:S01]  /*6580*/  HMMA.16816.F32.BF16 R92, R104, R72, R92 ;  /* 0x00000048685c723c */ /* 0x000fe2000004185c */
[----:B------:R-:W-:Y:S07]  /*6590*/  LDSM.16.M88.4 R112, [R111+UR6+0x3000] ;  /* 0x003000066f70783b */ /* 0x000fee0008000200 */
[C---:B-----5:R-:W-:Y:S08]  /*65a0*/  HMMA.16816.F32.BF16 R100, R136.reuse, R80, R100 ;  /* 0x000000508864723c */ /* 0x060ff00000041864 */
[----:B------:R-:W-:Y:S01]  /*65b0*/  HMMA.16816.F32.BF16 R136, R136, R68, R84 ;  /* 0x000000448888723c */ /* 0x000fe20000041854 */
[C---:B------:R-:W-:Y:S01]  /*65c0*/  FMUL R84, R20.reuse, R124 ;  /* 0x0000007c14547220 */ /* 0x040fe20000400000 */
[----:B------:R-:W-:Y:S01]  /*65d0*/  FMUL R85, R20, R125 ;  /* 0x0000007d14557220 */ /* 0x000fe20000400000 */
[C---:B------:R-:W-:Y:S01]  /*65e0*/  FMUL R86, R21.reuse, R126 ;  /* 0x0000007e15567220 */ /* 0x040fe20000400000 */
[----:B------:R-:W-:-:S02]  /*65f0*/  FMUL R87, R21, R127 ;  /* 0x0000007f15577220 */ /* 0x000fc40000400000 */
[----:B------:R-:W1:Y:S01]  /*6600*/  LDSM.16.M88.4 R124, [R111+UR6] ;  /* 0x000000066f7c783b */ /* 0x000e620008000200 */
[----:B------:R-:W-:-:S03]  /*6610*/  LOP3.LUT R182, R9, 0x60, RZ, 0x3c, !PT ;  /* 0x0000006009b67812 */ /* 0x000fc600078e3cff */
[----:B------:R-:W3:Y:S01]  /*6620*/  LDSM.16.M88.4 R108, [R110+UR6+0x6800] ;  /* 0x006800066e6c783b */ /* 0x000ee20008000200 */
[C---:B------:R-:W-:Y:S08]  /*6630*/  HMMA.16816.F32.BF16 R84, R104.reuse, R80, R84 ;  /* 0x000000506854723c */ /* 0x040ff00000041854 */
[----:B------:R-:W-:Y:S08]  /*6640*/  HMMA.16816.F32.BF16 R104, R104, R68, R148 ;  /* 0x000000446868723c */ /* 0x000ff00000041894 */
[C---:B--2---:R-:W-:Y:S08]  /*6650*/  HMMA.16816.F32.BF16 R144, R132.reuse, R78, R144 ;  /* 0x0000004e8490723c */ /* 0x044ff00000041890 */
[----:B------:R-:W-:Y:S08]  /*6660*/  HMMA.16816.F32.BF16 R140, R132, R74, R140 ;  /* 0x0000004a848c723c */ /* 0x000ff0000004188c */
[C---:B------:R-:W-:Y:S01]  /*6670*/  HMMA.16816.F32.BF16 R88, R96.reuse, R78, R88 ;  /* 0x0000004e6058723c */ /* 0x040fe20000041858 */
[----:B------:R-:W2:Y:S07]  /*6680*/  LDSM.16.M88.4 R76, [R182+UR6+0x6000] ;  /* 0x00600006b64c783b */ /* 0x000eae0008000200 */
[----:B------:R-:W-:Y:S01]  /*6690*/  HMMA.16816.F32.BF16 R92, R96, R74, R92 ;  /* 0x0000004a605c723c */ /* 0x000fe2000004185c */
[----:B------:R4:W5:Y:S02]  /*66a0*/  LDSM.16.M88.4 R72, [R182+UR6+0x6800] ;  /* 0x00680006b648783b */ /* 0x0009640008000200 */
[----:B----4-:R-:W4:Y:S05]  /*66b0*/  S2R R182, SR_CTAID.X ;  /* 0x0000000000b67919 */ /* 0x010f2a0000002500 */
[C---:B------:R-:W-:Y:S08]  /*66c0*/  HMMA.16816.F32.BF16 R100, R132.reuse, R82, R100 ;  /* 0x000000528464723c */ /* 0x040ff00000041864 */
[----:B------:R-:W-:Y:S08]  /*66d0*/  HMMA.16816.F32.BF16 R136, R132, R70, R136 ;  /* 0x000000468488723c */ /* 0x000ff00000041888 */
[C---:B------:R-:W-:Y:S08]  /*66e0*/  HMMA.16816.F32.BF16 R84, R96.reuse, R82, R84 ;  /* 0x000000526054723c */ /* 0x040ff00000041854 */
[----:B------:R-:W-:Y:S01]  /*66f0*/  HMMA.16816.F32.BF16 R104, R96, R70, R104 ;  /* 0x000000466068723c */ /* 0x000fe20000041868 */
[----:B------:R-:W-:-:S07]  /*6700*/  UIADD3 UR4, UPT, UPT, UR4, 0x40, URZ ;  /* 0x0000004004047890 */ /* 0x000fce000fffe0ff */
[----:B-1----:R-:W-:Y:S01]  /*6710*/  HMMA.16816.F32.BF16 R100, R128, R124, R100 ;  /* 0x0000007c8064723c */ /* 0x002fe20000041864 */
[----:B----4-:R-:W-:-:S07]  /*6720*/  IMAD.SHL.U32 R182, R182, 0x20, RZ ;  /* 0x00000020b6b67824 */ /* 0x010fce00078e00ff */
[----:B------:R-:W-:Y:S01]  /*6730*/  HMMA.16816.F32.BF16 R144, R128, R120, R144 ;  /* 0x000000788090723c */ /* 0x000fe20000041890 */
[----:B------:R-:W-:-:S07]  /*6740*/  VIADD R182, R182, 0x20 ;  /* 0x00000020b6b67836 */ /* 0x000fce0000000000 */
[C---:B------:R-:W-:Y:S08]  /*6750*/  HMMA.16816.F32.BF16 R140, R128.reuse, R116, R140 ;  /* 0x00000074808c723c */ /* 0x040ff0000004188c */
[----:B------:R-:W-:Y:S08]  /*6760*/  HMMA.16816.F32.BF16 R136, R128, R112, R136 ;  /* 0x000000708088723c */ /* 0x000ff00000041888 */
[C---:B---3--:R-:W-:Y:S08]  /*6770*/  HMMA.16816.F32.BF16 R68, R108.reuse, R124, R84 ;  /* 0x0000007c6c44723c */ /* 0x048ff00000041854 */
[C---:B------:R-:W-:Y:S08]  /*6780*/  HMMA.16816.F32.BF16 R80, R108.reuse, R120, R88 ;  /* 0x000000786c50723c */ /* 0x040ff00000041858 */
[C---:B------:R-:W-:Y:S08]  /*6790*/  HMMA.16816.F32.BF16 R128, R108.reuse, R116, R92 ;  /* 0x000000746c80723c */ /* 0x040ff0000004185c */
[----:B------:R-:W-:Y:S01]  /*67a0*/  HMMA.16816.F32.BF16 R104, R108, R112, R104 ;  /* 0x000000706c68723c */ /* 0x000fe20000041868 */
[----:B------:R-:W1:Y:S01]  /*67b0*/  LDC R108, c[0x0][0x3d4] ;  /* 0x0000f500ff6c7b82 */ /* 0x000e620000000800 */
[----:B------:R-:W-:Y:S01]  /*67c0*/  ISETP.LE.AND P1, PT, R182, UR4, PT ;  /* 0x00000004b6007c0c */ /* 0x000fe2000bf23270 */
[----:B------:R-:W-:Y:S01]  /*67d0*/  FFMA2 R66, R66.F32x2.HI_LO, R20.F32x2.HI_LO, R18.F32x2.HI_LO ;  /* 0x0000001442427249 */ /* 0x000fe20000000012 */
[----:B0-----:R-:W-:-:S04]  /*67e0*/  LEA R11, R17, R11, 0x6 ;  /* 0x0000000b110b7211 */ /* 0x001fc800078e30ff */
[----:B--2---:R-:W-:Y:S01]  /*67f0*/  HMMA.16816.F32.BF16 R96, R76, R126, R100 ;  /* 0x0000007e4c60723c */ /* 0x004fe20000041864 */
[----:B------:R-:W-:Y:S02]  /*6800*/  IMAD.MOV.U32 R19, RZ, RZ, R2 ;  /* 0x000000ffff137224 */ /* 0x000fe400078e0002 */
[----:B------:R-:W-:-:S05]  /*6810*/  IMAD.MOV.U32 R18, RZ, RZ, R3 ;  /* 0x000000ffff127224 */ /* 0x000fca00078e0003 */
[----:B------:R-:W-:Y:S01]  /*6820*/  HMMA.16816.F32.BF16 R92, R76, R122, R144 ;  /* 0x0000007a4c5c723c */ /* 0x000fe20000041890 */
[----:B------:R-:W-:Y:S02]  /*6830*/  IMAD.MOV.U32 R17, RZ, RZ, R4 ;  /* 0x000000ffff117224 */ /* 0x000fe400078e0004 */
[----:B------:R-:W-:-:S05]  /*6840*/  IMAD.MOV.U32 R20, RZ, RZ, R5 ;  /* 0x000000ffff147224 */ /* 0x000fca00078e0005 */
[----:B------:R-:W-:Y:S01]  /*6850*/  HMMA.16816.F32.BF16 R88, R76, R118, R140 ;  /* 0x000000764c58723c */ /* 0x000fe2000004188c */
[----:B-1----:R-:W-:-:S07]  /*6860*/  IMAD R12, R108, 0x40, R12 ;  /* 0x000000406c0c7824 */ /* 0x002fce00078e020c */
[----:B------:R-:W-:Y:S08]  /*6870*/  HMMA.16816.F32.BF16 R84, R76, R114, R136 ;  /* 0x000000724c54723c */ /* 0x000ff00000041888 */
[C---:B-----5:R-:W-:Y:S08]  /*6880*/  HMMA.16816.F32.BF16 R124, R72.reuse, R126, R68 ;  /* 0x0000007e487c723c */ /* 0x060ff00000041844 */
[C---:B------:R-:W-:Y:S08]  /*6890*/  HMMA.16816.F32.BF16 R120, R72.reuse, R122, R80 ;  /* 0x0000007a4878723c */ /* 0x040ff00000041850 */
[C---:B------:R-:W-:Y:S08]  /*68a0*/  HMMA.16816.F32.BF16 R116, R72.reuse, R118, R128 ;  /* 0x000000764874723c */ /* 0x040ff00000041880 */
[----:B------:R-:W-:Y:S01]  /*68b0*/  HMMA.16816.F32.BF16 R112, R72, R114, R104 ;  /* 0x000000724870723c */ /* 0x000fe20000041868 */
[----:B------:R-:W-:-:S04]  /*68c0*/  NOP ;  /* 0x0000000000007918 */ /* 0x000fc80000000000 */
[----:B------:R-:W-:-:S15]  /*68d0*/  @!P1 BRA `(.L_x_1) ;  /* 0xffffffc800949947 */ /* 0x000fde000383ffff */
.L_x_0:
[----:B------:R-:W0:Y:S01]  /*68e0*/  S2R R0, SR_TID.X ;  /* 0x0000000000007919 */ /* 0x000e220000002100 */
[C---:B------:R-:W-:Y:S01]  /*68f0*/  FSETP.GT.AND P2, PT, |R65|.reuse, 8.50705917302346158658e+37, PT ;  /* 0x7e8000004100780b */ /* 0x040fe20003f44200 */
[----:B------:R-:W2:Y:S01]  /*6900*/  S2UR UR5, SR_CgaCtaId ;  /* 0x00000000000579c3 */ /* 0x000ea20000008800 */
[C---:B------:R-:W-:Y:S01]  /*6910*/  FSETP.GEU.AND P3, PT, |R65|.reuse, 1.175494350822287508e-38, PT ;  /* 0x008000004100780b */ /* 0x040fe20003f6e200 */
[----:B------:R-:W-:Y:S01]  /*6920*/  UMOV UR4, 0x400 ;  /* 0x0000040000047882 */ /* 0x000fe20000000000 */
[----:B------:R-:W-:Y:S01]  /*6930*/  FSETP.GEU.AND P6, PT, R65, 1.175494350822287508e-38, PT ;  /* 0x008000004100780b */ /* 0x000fe20003fce000 */
[----:B------:R-:W-:Y:S01]  /*6940*/  FMUL R15, R67, 8388608 ;  /* 0x4b000000430f7820 */ /* 0x000fe20000400000 */
[----:B------:R-:W-:-:S03]  /*6950*/  FSETP.GT.AND P1, PT, |R64|, 8.50705917302346158658e+37, PT ;  /* 0x7e8000004000780b */ /* 0x000fc60003f24200 */
[----:B------:R-:W-:Y:S01]  /*6960*/  BAR.SYNC.DEFER_BLOCKING 0x0 ;  /* 0x0000000000007b1d */ /* 0x000fe20000010000 */
[C---:B------:R-:W-:Y:S02]  /*6970*/  FSETP.GEU.AND P5, PT, |R67|.reuse, 1.175494350822287508e-38, PT ;  /* 0x008000004300780b */ /* 0x040fe40003fae200 */
[----:B------:R-:W-:Y:S01]  /*6980*/  FSETP.GEU.AND P4, PT, R67, 1.175494350822287508e-38, PT ;  /* 0x008000004300780b */ /* 0x000fe20003f8e000 */
[----:B------:R-:W-:Y:S01]  /*6990*/  @P2 FMUL R87, R87, 0.25 ;  /* 0x3e80000057572820 */ /* 0x000fe20000400000 */
[----:B------:R-:W-:Y:S01]  /*69a0*/  @P2 FMUL R86, R86, 0.25 ;  /* 0x3e80000056562820 */ /* 0x000fe20000400000 */
[----:B------:R-:W-:Y:S01]  /*69b0*/  @P2 FMUL R91, R91, 0.25 ;  /* 0x3e8000005b5b2820 */ /* 0x000fe20000400000 */
[----:B------:R-:W-:Y:S01]  /*69c0*/  @P2 FMUL R90, R90, 0.25 ;  /* 0x3e8000005a5a2820 */ /* 0x000fe20000400000 */
[----:B------:R-:W-:Y:S01]  /*69d0*/  @P2 FMUL R95, R95, 0.25 ;  /* 0x3e8000005f5f2820 */ /* 0x000fe20000400000 */
[----:B------:R-:W-:Y:S01]  /*69e0*/  @P2 FMUL R94, R94, 0.25 ;  /* 0x3e8000005e5e2820 */ /* 0x000fe20000400000 */
[----:B------:R-:W-:Y:S01]  /*69f0*/  @P2 FMUL R99, R99, 0.25 ;  /* 0x3e80000063632820 */ /* 0x000fe20000400000 */
[----:B------:R-:W-:Y:S01]  /*6a00*/  @P2 FMUL R98, R98, 0.25 ;  /* 0x3e80000062622820 */ /* 0x000fe20000400000 */
[----:B------:R-:W-:Y:S01]  /*6a10*/  @!P3 FMUL R87, R87, 16777216 ;  /* 0x4b8000005757b820 */ /* 0x000fe20000400000 */
[----:B------:R-:W-:Y:S01]  /*6a20*/  @!P3 FMUL R86, R86, 16777216 ;  /* 0x4b8000005656b820 */ /* 0x000fe20000400000 */
[----:B------:R-:W-:Y:S01]  /*6a30*/  @!P3 FMUL R91, R91, 16777216 ;  /* 0x4b8000005b5bb820 */ /* 0x000fe20000400000 */
[----:B------:R-:W-:Y:S01]  /*6a40*/  @!P3 FMUL R90, R90, 16777216 ;  /* 0x4b8000005a5ab820 */ /* 0x000fe20000400000 */
[----:B------:R-:W-:Y:S01]  /*6a50*/  @!P3 FMUL R95, R95, 16777216 ;  /* 0x4b8000005f5fb820 */ /* 0x000fe20000400000 */
[----:B------:R-:W-:Y:S01]  /*6a60*/  @!P3 FMUL R94, R94, 16777216 ;  /* 0x4b8000005e5eb820 */ /* 0x000fe20000400000 */
[----:B------:R-:W-:Y:S01]  /*6a70*/  @!P3 FMUL R99, R99, 16777216 ;  /* 0x4b8000006363b820 */ /* 0x000fe20000400000 */
[----:B------:R-:W-:Y:S01]  /*6a80*/  @!P3 FMUL R98, R98, 16777216 ;  /* 0x4b8000006262b820 */ /* 0x000fe20000400000 */
[----:B------:R-:W-:Y:S01]  /*6a90*/  @P1 FMUL R85, R85, 0.25 ;  /* 0x3e80000055551820 */ /* 0x000fe20000400000 */
[----:B------:R-:W-:Y:S01]  /*6aa0*/  @P1 FMUL R84, R84, 0.25 ;  /* 0x3e80000054541820 */ /* 0x000fe20000400000 */
[C---:B0-----:R-:W-:Y:S01]  /*6ab0*/  IMAD.SHL.U32 R6, R0.reuse, 0x4, RZ ;  /* 0x0000000400067824 */ /* 0x041fe200078e00ff */
[C---:B------:R-:W-:Y:S01]  /*6ac0*/  LOP3.LUT R7, R0.reuse, 0x60, RZ, 0xc0, !PT ;  /* 0x0000006000077812 */ /* 0x040fe200078ec0ff */
[C---:B-1----:R-:W-:Y:S01]  /*6ad0*/  IMAD.SHL.U32 R11, R0.reuse, 0x8, RZ ;  /* 0x00000008000b7824 */ /* 0x042fe200078e00ff */
[--C-:B------:R-:W-:Y:S01]  /*6ae0*/  SHF.R.S32.HI R9, RZ, 0x4, R0.reuse ;  /* 0x00000004ff097819 */ /* 0x100fe20000011400 */
[----:B------:R-:W-:Y:S01]  /*6af0*/  IMAD.SHL.U32 R10, R0, 0x10, RZ ;  /* 0x00000010000a7824 */ /* 0x000fe200078e00ff */
[----:B------:R-:W-:Y:S01]  /*6b00*/  LOP3.LUT R6, R6, 0x38, RZ, 0xc0, !PT ;  /* 0x0000003806067812 */ /* 0x000fe200078ec0ff */
[----:B------:R-:W-:Y:S01]  /*6b10*/  @P1 FMUL R89, R89, 0.25 ;  /* 0x3e80000059591820 */ /* 0x000fe20000400000 */
[----:B------:R-:W-:Y:S01]  /*6b20*/  LOP3.LUT R11, R11, 0x180, RZ, 0xc0, !PT ;  /* 0x000001800b0b7812 */ /* 0x000fe200078ec0ff */
[----:B------:R-:W-:Y:S01]  /*6b30*/  @P1 FMUL R88, R88, 0.25 ;  /* 0x3e80000058581820 */ /* 0x000fe20000400000 */
[----:B------:R-:W-:Y:S01]  /*6b40*/  LEA R8, R7, R6, 0x4 ;  /* 0x0000000607087211 */ /* 0x000fe200078e20ff */
[C---:B------:R-:W-:Y:S01]  /*6b50*/  IMAD.SHL.U32 R6, R0.reuse, 0x40, RZ ;  /* 0x0000004000067824 */ /* 0x040fe200078e00ff */
[----:B------:R-:W-:Y:S01]  /*6b60*/  SGXT R7, R9, 0x1 ;  /* 0x000000010907781a */ /* 0x000fe20000000200 */
[----:B------:R-:W-:Y:S01]  /*6b70*/  IMAD.SHL.U32 R9, R0, 0x200, RZ ;  /* 0x0000020000097824 */ /* 0x000fe200078e00ff */
[----:B------:R-:W-:Y:S01]  /*6b80*/  LOP3.LUT R10, R10, 0x70, RZ, 0xc0, !PT ;  /* 0x000000700a0a7812 */ /* 0x000fe200078ec0ff */
[----:B------:R-:W-:Y:S01]  /*6b90*/  @P1 FMUL R93, R93, 0.25 ;  /* 0x3e8000005d5d1820 */ /* 0x000fe20000400000 */
[----:B------:R-:W-:Y:S01]  /*6ba0*/  LOP3.LUT R7, R7, 0x840, RZ, 0xc0, !PT ;  /* 0x0000084007077812 */ /* 0x000fe200078ec0ff */
[----:B------:R-:W-:Y:S01]  /*6bb0*/  @P1 FMUL R92, R92, 0.25 ;  /* 0x3e8000005c5c1820 */ /* 0x000fe20000400000 */
[----:B------:R-:W-:Y:S01]  /*6bc0*/  LOP3.LUT R12, R11, 0x48, R0, 0xf8, !PT ;  /* 0x000000480b0c7812 */ /* 0x000fe200078ef800 */
[----:B------:R-:W-:Y:S01]  /*6bd0*/  @P1 FMUL R97, R97, 0.25 ;  /* 0x3e80000061611820 */ /* 0x000fe20000400000 */
[----:B------:R-:W-:Y:S01]  /*6be0*/  LOP3.LUT R7, R7, 0x40, R6, 0x78, !PT ;  /* 0x0000004007077812 */ /* 0x000fe200078e7806 */
[----:B------:R-:W-:Y:S01]  /*6bf0*/  @P1 FMUL R96, R96, 0.25 ;  /* 0x3e80000060601820 */ /* 0x000fe20000400000 */
[----:B------:R-:W-:Y:S01]  /*6c00*/  LOP3.LUT R9, R10, 0x1800, R9, 0xf8, !PT ;  /* 0x000018000a097812 */ /* 0x000fe200078ef809 */
[----:B--2---:R-:W-:Y:S01]  /*6c10*/  ULEA UR6, UR5, UR4, 0x18 ;  /* 0x0000000405067291 */ /* 0x004fe2000f8ec0ff */
[----:B------:R-:W-:Y:S01]  /*6c20*/  LOP3.LUT R13, R0, 0x7f, RZ, 0xc0, !PT ;  /* 0x0000007f000d7812 */ /* 0x000fe200078ec0ff */
[----:B------:R-:W-:-:S02]  /*6c30*/  IMAD.IADD R54, R8, 0x1, R7 ;  /* 0x0000000108367824 */ /* 0x000fc400078e0207 */
[----:B------:R-:W-:Y:S01]  /*6c40*/  FMUL R7, R65, 8388608 ;  /* 0x4b00000041077820 */ /* 0x000fe20000400000 */
[----:B------:R-:W-:Y:S01]  /*6c50*/  SHF.R.U32.HI R8, RZ, 0x1, R0 ;  /* 0x00000001ff087819 */ /* 0x000fe20000011600 */
[----:B------:R-:W0:Y:S01]  /*6c60*/  LDC R78, c[0x0][0x3e8] ;  /* 0x0000fa00ff4e7b82 */ /* 0x000e220000000800 */
[----:B------:R-:W-:Y:S01]  /*6c70*/  LOP3.LUT R6, R9, R12, RZ, 0x3c, !PT ;  /* 0x0000000c09067212 */ /* 0x000fe200078e3cff */
[----:B------:R-:W1:Y:S01]  /*6c80*/  S2R R79, SR_CTAID.X ;  /* 0x00000000004f7919 */ /* 0x000e620000002500 */
[----:B------:R-:W-:Y:S01]  /*6c90*/  FSEL R56, R7, R65, !P6 ;  /* 0x0000004107387208 */ /* 0x000fe20007000000 */
[----:B------:R-:W-:Y:S01]  /*6ca0*/  @P2 FMUL R65, R65, 0.25 ;  /* 0x3e80000041412820 */ /* 0x000fe20000400000 */
[----:B------:R-:W-:Y:S01]  /*6cb0*/  LOP3.LUT R9, R8, 0xc, RZ, 0xc0, !PT ;  /* 0x0000000c08097812 */ /* 0x000fe200078ec0ff */
[----:B------:R-:W2:Y:S01]  /*6cc0*/  S2R R100, SR_TID.X ;  /* 0x0000000000647919 */ /* 0x000ea20000002100 */
[C---:B------:R-:W-:Y:S01]  /*6cd0*/  FSETP.GEU.AND P2, PT, R64.reuse, 1.175494350822287508e-38, PT ;  /* 0x008000004000780b */ /* 0x040fe20003f4e000 */
[----:B------:R-:W-:Y:S01]  /*6ce0*/  @!P3 FMUL R65, R65, 16777216 ;  /* 0x4b8000004141b820 */ /* 0x000fe20000400000 */
[----:B------:R-:W-:Y:S01]  /*6cf0*/  FSETP.GEU.AND P3, PT, |R64|, 1.175494350822287508e-38, PT ;  /* 0x008000004000780b */ /* 0x000fe20003f6e200 */
[----:B------:R-:W-:Y:S01]  /*6d00*/  VIADD R12, R56, 0xc0cafb0d ;  /* 0xc0cafb0d380c7836 */ /* 0x000fe20000000000 */
[----:B------:R-:W-:Y:S01]  /*6d10*/  ISETP.GE.U32.AND P0, PT, R13, 0x20, PT ;  /* 0x000000200d00780c */ /* 0x000fe20003f06070 */
[----:B------:R-:W3:Y:S01]  /*6d20*/  MUFU.RCP R8, R65 ;  /* 0x0000004100087308 */ /* 0x000ee20000001000 */
[----:B------:R-:W-:Y:S01]  /*6d30*/  FSEL R11, RZ, -23, P6 ;  /* 0xc1b80000ff0b7808 */ /* 0x000fe20003000000 */
[----:B------:R-:W4:Y:S01]  /*6d40*/  LDCU.64 UR4, c[0x0][0x3e0] ;  /* 0x00007c00ff0477ac */ /* 0x000f220008000a00 */
[----:B------:R-:W-:-:S02]  /*6d50*/  LOP3.LUT R13, R12, 0xff800000, RZ, 0xc0, !PT ;  /* 0xff8000000c0d7812 */ /* 0x000fc400078ec0ff */
[----:B------:R-:W-:Y:S02]  /*6d60*/  IADD3 R7, PT, PT, R9, UR6, R10 ;  /* 0x0000000609077c10 */ /* 0x000fe4000fffe00a */
[----:B------:R-:W-:Y:S01]  /*6d70*/  I2FP.F32.S32 R14, R13 ;  /* 0x0000000d000e7245 */ /* 0x000fe20000201400 */
[----:B------:R-:W-:Y:S01]  /*6d80*/  IMAD.IADD R13, R56, 0x1, -R13 ;  /* 0x00000001380d7824 */ /* 0x000fe200078e0a0d */
[----:B------:R-:W-:Y:S01]  /*6d90*/  FSEL R9, RZ, -23, P2 ;  /* 0xc1b80000ff097808 */ /* 0x000fe20001000000 */
[----:B------:R-:W-:Y:S01]  /*6da0*/  @!P3 FMUL R85, R85, 16777216 ;  /* 0x4b8000005555b820 */ /* 0x000fe20000400000 */
[----:B------:R-:W-:Y:S01]  /*6db0*/  @!P3 FMUL R84, R84, 16777216 ;  /* 0x4b8000005454b820 */ /* 0x000fe20000400000 */
[----:B------:R-:W-:Y:S01]  /*6dc0*/  @!P3 FMUL R89, R89, 16777216 ;  /* 0x4b8000005959b820 */ /* 0x000fe20000400000 */
[----:B------:R-:W-:Y:S01]  /*6dd0*/  @!P3 FMUL R88, R88, 16777216 ;  /* 0x4b8000005858b820 */ /* 0x000fe20000400000 */
[----:B------:R-:W-:Y:S01]  /*6de0*/  @!P3 FMUL R93, R93, 16777216 ;  /* 0x4b8000005d5db820 */ /* 0x000fe20000400000 */
[----:B------:R-:W-:Y:S01]  /*6df0*/  @!P3 FMUL R92, R92, 16777216 ;  /* 0x4b8000005c5cb820 */ /* 0x000fe20000400000 */
[----:B------:R-:W-:Y:S01]  /*6e00*/  @!P3 FMUL R97, R97, 16777216 ;  /* 0x4b8000006161b820 */ /* 0x000fe20000400000 */
[C---:B---3--:R-:W-:Y:S01]  /*6e10*/  FMUL R36, R8.reuse, R87 ;  /* 0x0000005708247220 */ /* 0x048fe20000400000 */
[C---:B------:R-:W-:Y:S01]  /*6e20*/  FMUL R37, R8.reuse, R86 ;  /* 0x0000005608257220 */ /* 0x040fe20000400000 */
[C---:B------:R-:W-:Y:S01]  /*6e30*/  FMUL R41, R8.reuse, R91 ;  /* 0x0000005b08297220 */ /* 0x040fe20000400000 */
[C---:B------:R-:W-:Y:S01]  /*6e40*/  FMUL R40, R8.reuse, R90 ;  /* 0x0000005a08287220 */ /* 0x040fe20000400000 */
[C---:B------:R-:W-:Y:S01]  /*6e50*/  FMUL R44, R8.reuse, R95 ;  /* 0x0000005f082c7220 */ /* 0x040fe20000400000 */
[C---:B------:R-:W-:Y:S01]  /*6e60*/  FMUL R45, R8.reuse, R94 ;  /* 0x0000005e082d7220 */ /* 0x040fe20000400000 */
[C---:B------:R-:W-:Y:S01]  /*6e70*/  FMUL R49, R8.reuse, R99 ;  /* 0x0000006308317220 */ /* 0x040fe20000400000 */
[----:B------:R-:W-:Y:S01]  /*6e80*/  FMUL R48, R8, R98 ;  /* 0x0000006208307220 */ /* 0x000fe20000400000 */
[----:B------:R-:W-:Y:S01]  /*6e90*/  FMUL R8, R64, 8388608 ;  /* 0x4b00000040087820 */ /* 0x000fe20000400000 */
[----:B------:R-:W-:Y:S01]  /*6ea0*/  @!P3 FMUL R96, R96, 16777216 ;  /* 0x4b8000006060b820 */ /* 0x000fe20000400000 */
[----:B------:R-:W-:Y:S01]  /*6eb0*/  FFMA.FTZ R14, R14, 1.1920928955078125e-07, R11 ;  /* 0x340000000e0e7823 */ /* 0x000fe2000001000b */
[----:B------:R-:W-:Y:S01]  /*6ec0*/  FMUL R11, R66, 8388608 ;  /* 0x4b000000420b7820 */ /* 0x000fe20000400000 */
[----:B------:R-:W-:Y:S01]  /*6ed0*/  FSETP.GT.AND P6, PT, |R67|, 8.50705917302346158658e+37, PT ;  /* 0x7e8000004300780b */ /* 0x000fe20003fc4200 */
[----:B------:R-:W-:Y:S01]  /*6ee0*/  FADD R13, R13, -1 ;  /* 0xbf8000000d0d7421 */ /* 0x000fe20000000000 */
[----:B------:R-:W-:Y:S01]  /*6ef0*/  FSEL R69, R8, R64, !P2 ;  /* 0x0000004008457208 */ /* 0x000fe20005000000 */
[----:B------:R-:W-:Y:S01]  /*6f00*/  @P1 FMUL R64, R64, 0.25 ;  /* 0x3e80000040401820 */ /* 0x000fe20000400000 */
[C---:B------:R-:W-:Y:S01]  /*6f10*/  FSETP.GT.AND P1, PT, |R66|.reuse, 8.50705917302346158658e+37, PT ;  /* 0x7e8000004200780b */ /* 0x040fe20003f24200 */
[----:B-1----:R-:W-:Y:S01]  /*6f20*/  IMAD.SHL.U32 R79, R79, 0x20, RZ ;  /* 0x000000204f4f7824 */ /* 0x002fe200078e00ff */
[----:B------:R-:W-:Y:S01]  /*6f30*/  FSETP.GEU.AND P2, PT, R66, 1.175494350822287508e-38, PT ;  /* 0x008000004200780b */ /* 0x000fe20003f4e000 */
[----:B------:R-:W-:Y:S01]  /*6f40*/  @!P3 FMUL R64, R64, 16777216 ;  /* 0x4b8000004040b820 */ /* 0x000fe20000400000 */
[----:B------:R-:W-:Y:S01]  /*6f50*/  FSETP.GEU.AND P3, PT, |R66|, 1.175494350822287508e-38, PT ;  /* 0x008000004200780b */ /* 0x000fe20003f6e200 */
[----:B----4-:R-:W-:Y:S01]  /*6f60*/  UIMAD UR4, UR7, UR4, URZ ;  /* 0x00000004070472a4 */ /* 0x010fe2000f8e02ff */
[----:B------:R-:W-:Y:S01]  /*6f70*/  FSEL R71, R11, R66, !P2 ;  /* 0x000000420b477208 */ /* 0x000fe20005000000 */
[----:B------:R-:W1:Y:S01]  /*6f80*/  MUFU.RCP R16, R64 ;  /* 0x0000004000107308 */ /* 0x000e620000001000 */
[----:B------:R-:W-:Y:S01]  /*6f90*/  IADD3 R8, PT, PT, R69, -0x3f3504f3, RZ ;  /* 0xc0cafb0d45087810 */ /* 0x000fe20007ffe0ff */
[----:B------:R-:W-:Y:S01]  /*6fa0*/  @P6 FMUL R115, R115, 0.25 ;  /* 0x3e80000073736820 */ /* 0x000fe20000400000 */
[----:B------:R-:W-:Y:S01]  /*6fb0*/  @P6 FMUL R114, R114, 0.25 ;  /* 0x3e80000072726820 */ /* 0x000fe20000400000 */
[----:B------:R-:W-:Y:S01]  /*6fc0*/  @P6 FMUL R119, R119, 0.25 ;  /* 0x3e80000077776820 */ /* 0x000fe20000400000 */
[----:B------:R-:W-:Y:S01]  /*6fd0*/  LOP3.LUT R10, R8, 0xff800000, RZ, 0xc0, !PT ;  /* 0xff800000080a7812 */ /* 0x000fe200078ec0ff */
[----:B------:R-:W-:Y:S01]  /*6fe0*/  @P1 FMUL R66, R66, 0.25 ;  /* 0x3e80000042421820 */ /* 0x000fe20000400000 */
[----:B------:R-:W-:Y:S01]  /*6ff0*/  FSEL R8, R15, R67, !P4 ;  /* 0x000000430f087208 */ /* 0x000fe20006000000 */
[----:B------:R-:W-:Y:S01]  /*7000*/  @P6 FMUL R67, R67, 0.25 ;  /* 0x3e80000043436820 */ /* 0x000fe20000400000 */
[----:B------:R-:W-:Y:S01]  /*7010*/  I2FP.F32.S32 R12, R10 ;  /* 0x0000000a000c7245 */ /* 0x000fe20000201400 */
[----:B------:R-:W-:Y:S01]  /*7020*/  @!P3 FMUL R66, R66, 16777216 ;  /* 0x4b8000004242b820 */ /* 0x000fe20000400000 */
[----:B------:R-:W-:Y:S01]  /*7030*/  @P1 FMUL R112, R112, 0.25 ;  /* 0x3e80000070701820 */ /* 0x000fe20000400000 */
[----:B------:R-:W-:Y:S01]  /*7040*/  @!P5 FMUL R67, R67, 16777216 ;  /* 0x4b8000004343d820 */ /* 0x000fe20000400000 */
[----:B------:R-:W-:Y:S01]  /*7050*/  @P1 FMUL R116, R116, 0.25 ;  /* 0x3e80000074741820 */ /* 0x000fe20000400000 */
[----:B------:R-:W3:Y:S01]  /*7060*/  MUFU.RCP R19, R66 ;  /* 0x0000004200137308 */ /* 0x000ee20000001000 */
[----:B------:R-:W-:Y:S01]  /*7070*/  FFMA.FTZ R9, R12, 1.1920928955078125e-07, R9 ;  /* 0x340000000c097823 */ /* 0x000fe20000010009 */
[----:B------:R-:W-:Y:S01]  /*7080*/  @!P3 FMUL R112, R112, 16777216 ;  /* 0x4b8000007070b820 */ /* 0x000fe20000400000 */
[----:B------:R-:W-:Y:S01]  /*7090*/  @!P3 FMUL R116, R116, 16777216 ;  /* 0x4b8000007474b820 */ /* 0x000fe20000400000 */
[C---:B-1----:R-:W-:Y:S01]  /*70a0*/  FMUL R47, R16.reuse, R92 ;  /* 0x0000005c102f7220 */ /* 0x042fe20000400000 */
[----:B------:R-:W-:Y:S01]  /*70b0*/  FMUL R50, R16, R96 ;  /* 0x0000006010327220 */ /* 0x000fe20000400000 */
[----:B------:R-:W-:Y:S01]  /*70c0*/  @P6 FMUL R118, R118, 0.25 ;  /* 0x3e80000076766820 */ /* 0x000fe20000400000 */
[----:B------:R-:W-:Y:S01]  /*70d0*/  @P6 FMUL R123, R123, 0.25 ;  /* 0x3e8000007b7b6820 */ /* 0x000fe20000400000 */
[----:B------:R-:W1:Y:S01]  /*70e0*/  MUFU.RCP R12, R67 ;  /* 0x00000043000c7308 */ /* 0x000e620000001000 */
[----:B------:R-:W-:Y:S01]  /*70f0*/  @P6 FMUL R122, R122, 0.25 ;  /* 0x3e8000007a7a6820 */ /* 0x000fe20000400000 */
[----:B------:R-:W-:Y:S01]  /*7100*/  @P6 FMUL R127, R127, 0.25 ;  /* 0x3e8000007f7f6820 */ /* 0x000fe20000400000 */
[----:B------:R-:W-:Y:S01]  /*7110*/  @P6 FMUL R126, R126, 0.25 ;  /* 0x3e8000007e7e6820 */ /* 0x000fe20000400000 */
[----:B------:R-:W-:Y:S01]  /*7120*/  F2FP.BF16.F32.PACK_AB R52, R47, R50 ;  /* 0x000000322f34723e */ /* 0x000fe200000010ff */
[C---:B------:R-:W-:Y:S01]  /*7130*/  FMUL R38, R16.reuse, R85 ;  /* 0x0000005510267220 */ /* 0x040fe20000400000 */
[C---:B------:R-:W-:Y:S01]  /*7140*/  FMUL R39, R16.reuse, R84 ;  /* 0x0000005410277220 */ /* 0x040fe20000400000 */
[C---:B------:R-:W-:Y:S01]  /*7150*/  FMUL R43, R16.reuse, R89 ;  /* 0x00000059102b7220 */ /* 0x040fe20000400000 */
[C---:B------:R-:W-:Y:S01]  /*7160*/  FMUL R42, R16.reuse, R88 ;  /* 0x00000058102a7220 */ /* 0x040fe20000400000 */
[C---:B---3--:R-:W-:Y:S01]  /*7170*/  FMUL R23, R19.reuse, R112 ;  /* 0x0000007013177220 */ /* 0x048fe20000400000 */
[----:B------:R-:W-:Y:S01]  /*7180*/  FMUL R26, R19, R116 ;  /* 0x00000074131a7220 */ /* 0x000fe20000400000 */
[C---:B------:R-:W-:Y:S01]  /*7190*/  FMUL R46, R16.reuse, R93 ;  /* 0x0000005d102e7220 */ /* 0x040fe20000400000 */
[----:B------:R-:W-:Y:S01]  /*71a0*/  FMUL R51, R16, R97 ;  /* 0x0000006110337220 */ /* 0x000fe20000400000 */
[----:B------:R-:W-:Y:S01]  /*71b0*/  @!P5 FMUL R115, R115, 16777216 ;  /* 0x4b8000007373d820 */ /* 0x000fe20000400000 */
[----:B------:R-:W-:Y:S01]  /*71c0*/  @!P5 FMUL R114, R114, 16777216 ;  /* 0x4b8000007272d820 */ /* 0x000fe20000400000 */
[----:B------:R-:W-:Y:S01]  /*71d0*/  F2FP.BF16.F32.PACK_AB R47, R23, R26 ;  /* 0x0000001a172f723e */ /* 0x000fe200000010ff */
[----:B------:R-:W-:Y:S01]  /*71e0*/  @!P5 FMUL R119, R119, 16777216 ;  /* 0x4b8000007777d820 */ /* 0x000fe20000400000 */
[----:B------:R-:W-:Y:S01]  /*71f0*/  SHF.R.U32.HI R23, RZ, 0x5, R0 ;  /* 0x00000005ff177819 */ /* 0x000fe20000011600 */
[----:B------:R-:W-:Y:S01]  /*7200*/  @!P5 FMUL R118, R118, 16777216 ;  /* 0x4b8000007676d820 */ /* 0x000fe20000400000 */
[----:B------:R-:W-:Y:S01]  /*7210*/  @!P5 FMUL R123, R123, 16777216 ;  /* 0x4b8000007b7bd820 */ /* 0x000fe20000400000 */
[----:B------:R-:W-:Y:S01]  /*7220*/  @!P5 FMUL R122, R122, 16777216 ;  /* 0x4b8000007a7ad820 */ /* 0x000fe20000400000 */
[----:B------:R-:W-:Y:S01]  /*7230*/  @!P5 FMUL R127, R127, 16777216 ;  /* 0x4b8000007f7fd820 */ /* 0x000fe20000400000 */
[----:B------:R-:W-:Y:S01]  /*7240*/  @!P5 FMUL R126, R126, 16777216 ;  /* 0x4b8000007e7ed820 */ /* 0x000fe20000400000 */
[----:B------:R-:W-:Y:S01]  /*7250*/  VIADD R16, R8, 0xc0cafb0d ;  /* 0xc0cafb0d08107836 */ /* 0x000fe20000000000 */
[----:B------:R-:W-:Y:S01]  /*7260*/  SGXT.U32 R23, R23, 0x2 ;  /* 0x000000021717781a */ /* 0x000fe20000000000 */
[C---:B-1----:R-:W-:Y:S01]  /*7270*/  FMUL R20, R12.reuse, R115 ;  /* 0x000000730c147220 */ /* 0x042fe20000400000 */
[C---:B------:R-:W-:Y:S01]  /*7280*/  FMUL R21, R12.reuse, R114 ;  /* 0x000000720c157220 */ /* 0x040fe20000400000 */
[C---:B------:R-:W-:Y:S01]  /*7290*/  FMUL R25, R12.reuse, R119 ;  /* 0x000000770c197220 */ /* 0x040fe20000400000 */
[C---:B------:R-:W-:Y:S01]  /*72a0*/  FMUL R24, R12.reuse, R118 ;  /* 0x000000760c187220 */ /* 0x040fe20000400000 */
[C---:B------:R-:W-:Y:S01]  /*72b0*/  FMUL R28, R12.reuse, R123 ;  /* 0x0000007b0c1c7220 */ /* 0x040fe20000400000 */
[C---:B------:R-:W-:Y:S01]  /*72c0*/  FMUL R29, R12.reuse, R122 ;  /* 0x0000007a0c1d7220 */ /* 0x040fe20000400000 */
[C---:B------:R-:W-:Y:S01]  /*72d0*/  FMUL R33, R12.reuse, R127 ;  /* 0x0000007f0c217220 */ /* 0x040fe20000400000 */
[----:B------:R-:W-:Y:S01]  /*72e0*/  FMUL R32, R12, R126 ;  /* 0x0000007e0c207220 */ /* 0x000fe20000400000 */
[----:B------:R-:W-:Y:S01]  /*72f0*/  @P1 FMUL R113, R113, 0.25 ;  /* 0x3e80000071711820 */ /* 0x000fe20000400000 */
[----:B------:R-:W-:Y:S01]  /*7300*/  @P1 FMUL R117, R117, 0.25 ;  /* 0x3e80000075751820 */ /* 0x000fe20000400000 */
[----:B------:R-:W-:Y:S01]  /*7310*/  @P1 FMUL R121, R121, 0.25 ;  /* 0x3e80000079791820 */ /* 0x000fe20000400000 */
[----:B------:R-:W-:Y:S01]  /*7320*/  @P1 FMUL R120, R120, 0.25 ;  /* 0x3e80000078781820 */ /* 0x000fe20000400000 */
[----:B------:R-:W-:Y:S01]  /*7330*/  @P1 FMUL R125, R125, 0.25 ;  /* 0x3e8000007d7d1820 */ /* 0x000fe20000400000 */
[----:B------:R-:W-:Y:S01]  /*7340*/  @P1 FMUL R124, R124, 0.25 ;  /* 0x3e8000007c7c1820 */ /* 0x000fe20000400000 */
[----:B------:R-:W-:Y:S01]  /*7350*/  VIADD R12, R71, 0xc0cafb0d ;  /* 0xc0cafb0d470c7836 */ /* 0x000fe20000000000 */
[----:B------:R-:W-:Y:S01]  /*7360*/  LOP3.LUT R17, R16, 0xff800000, RZ, 0xc0, !PT ;  /* 0xff80000010117812 */ /* 0x000fe200078ec0ff */
[----:B------:R-:W-:Y:S01]  /*7370*/  @!P3 FMUL R113, R113, 16777216 ;  /* 0x4b8000007171b820 */ /* 0x000fe20000400000 */
[----:B------:R-:W-:Y:S01]  /*7380*/  @!P3 FMUL R117, R117, 16777216 ;  /* 0x4b8000007575b820 */ /* 0x000fe20000400000 */
[----:B0-----:R-:W-:Y:S01]  /*7390*/  IMAD R23, R23, R78, RZ ;  /* 0x0000004e17177224 */ /* 0x001fe200078e02ff */
[----:B------:R-:W-:Y:S01]  /*73a0*/  FSEL R15, RZ, -23, P4 ;  /* 0xc1b80000ff0f7808 */ /* 0x000fe20002000000 */
[----:B------:R-:W-:Y:S01]  /*73b0*/  @!P3 FMUL R121, R121, 16777216 ;  /* 0x4b8000007979b820 */ /* 0x000fe20000400000 */
[----:B------:R-:W-:Y:S01]  /*73c0*/  @!P3 FMUL R120, R120, 16777216 ;  /* 0x4b8000007878b820 */ /* 0x000fe20000400000 */
[----:B------:R-:W-:Y:S01]  /*73d0*/  @!P3 FMUL R125, R125, 16777216 ;  /* 0x4b8000007d7db820 */ /* 0x000fe20000400000 */
[----:B------:R-:W-:Y:S01]  /*73e0*/  @!P3 FMUL R124, R124, 16777216 ;  /* 0x4b8000007c7cb820 */ /* 0x000fe20000400000 */
[----:B------:R-:W-:Y:S01]  /*73f0*/  I2FP.F32.S32 R18, R17 ;  /* 0x0000001100127245 */ /* 0x000fe20000201400 */
[C---:B------:R-:W-:Y:S01]  /*7400*/  FMUL R22, R19.reuse, R113 ;  /* 0x0000007113167220 */ /* 0x040fe20000400000 */
[----:B------:R-:W-:Y:S01]  /*7410*/  LOP3.LUT R12, R12, 0xff800000, RZ, 0xc0, !PT ;  /* 0xff8000000c0c7812 */ /* 0x000fe200078ec0ff */
[----:B------:R-:W-:Y:S01]  /*7420*/  FMUL R27, R19, R117 ;  /* 0x00000075131b7220 */ /* 0x000fe20000400000 */
[----:B------:R-:W-:-:S02]  /*7430*/  IMAD.MOV.U32 R50, RZ, RZ, 0x3dc6b27f ;  /* 0x3dc6b27fff327424 */ /* 0x000fc400078e00ff */
[C---:B------:R-:W-:Y:S01]  /*7440*/  FMUL R30, R19.reuse, R121 ;  /* 0x00000079131e7220 */ /* 0x040fe20000400000 */
[C---:B------:R-:W-:Y:S01]  /*7450*/  FMUL R31, R19.reuse, R120 ;  /* 0x00000078131f7220 */ /* 0x040fe20000400000 */
[C---:B------:R-:W-:Y:S01]  /*7460*/  FMUL R35, R19.reuse, R125 ;  /* 0x0000007d13237220 */ /* 0x040fe20000400000 */
[----:B------:R-:W-:Y:S01]  /*7470*/  FMUL R34, R19, R124 ;  /* 0x0000007c13227220 */ /* 0x000fe20000400000 */
[----:B------:R-:W-:Y:S01]  /*7480*/  LEA R26, R78, R23, 0x2 ;  /* 0x000000174e1a7211 */ /* 0x000fe200078e10ff */
[----:B------:R-:W-:Y:S01]  /*7490*/  FFMA.FTZ R19, R18, 1.1920928955078125e-07, R15 ;  /* 0x3400000012137823 */ /* 0x000fe2000001000f */
[----:B------:R-:W-:Y:S01]  /*74a0*/  I2FP.F32.S32 R16, R12 ;  /* 0x0000000c00107245 */ /* 0x000fe20000201400 */
[----:B------:R-:W-:Y:S01]  /*74b0*/  IMAD.IADD R15, R71, 0x1, -R12 ;  /* 0x00000001470f7824 */ /* 0x000fe200078e0a0c */
[----:B------:R-:W-:Y:S01]  /*74c0*/  F2FP.BF16.F32.PACK_AB R53, R39, R42 ;  /* 0x0000002a2735723e */ /* 0x000fe200000010ff */
[----:B------:R-:W-:Y:S01]  /*74d0*/  FFMA.FTZ R12, R13, R50, -0.16845393180847167969 ;  /* 0xbe2c7f300d0c7423 */ /* 0x000fe20000010032 */
[----:B------:R-:W-:Y:S01]  /*74e0*/  F2FP.BF16.F32.PACK_AB R39, R37, R40 ;  /* 0x000000282527723e */ /* 0x000fe200000010ff */
[----:B------:R-:W-:Y:S01]  /*74f0*/  IMAD.IADD R10, R69, 0x1, -R10 ;  /* 0x00000001450a7824 */ /* 0x000fe200078e0a0a */
[----:B------:R-:W-:Y:S01]  /*7500*/  F2FP.BF16.F32.PACK_AB R37, R22, R27 ;  /* 0x0000001b1625723e */ /* 0x000fe200000010ff */
[----:B------:R-:W-:-:S02]  /*7510*/  IMAD R22, R78, 0x4, R26 ;  /* 0x000000044e167824 */ /* 0x000fc400078e021a */
[C---:B------:R-:W-:Y:S01]  /*7520*/  FFMA.FTZ R12, R13.reuse, R12, 0.1716887056827545166 ;  /* 0x3e2fcf2a0d0c7423 */ /* 0x040fe2000001000c */
[----:B------:R-:W-:Y:S01]  /*7530*/  FSEL R11, RZ, -23, P2 ;  /* 0xc1b80000ff0b7808 */ /* 0x000fe20001000000 */
[----:B------:R-:W-:Y:S01]  /*7540*/  FADD R10, R10, -1 ;  /* 0xbf8000000a0a7421 */ /* 0x000fe20000000000 */
[----:B------:R-:W-:Y:S01]  /*7550*/  IMAD R27, R78, 0x4, R22 ;  /* 0x000000044e1b7824 */ /* 0x000fe200078e0216 */
[----:B------:R-:W-:Y:S01]  /*7560*/  F2FP.BF16.F32.PACK_AB R41, R36, R41 ;  /* 0x000000292429723e */ /* 0x000fe200000010ff */
[C---:B------:R-:W-:Y:S01]  /*7570*/  FFMA.FTZ R12, R13.reuse, R12, -0.17900948226451873779 ;  /* 0xbe374e430d0c7423 */ /* 0x040fe2000001000c */
[----:B------:R-:W-:Y:S01]  /*7580*/  F2FP.BF16.F32.PACK_AB R36, R30, R35 ;  /* 0x000000231e24723e */ /* 0x000fe200000010ff */
[----:B------:R-:W-:Y:S01]  /*7590*/  FFMA.FTZ R16, R16, 1.1920928955078125e-07, R11 ;  /* 0x3400000010107823 */ /* 0x000fe2000001000b */
[----:B------:R-:W-:Y:S01]  /*75a0*/  IMAD R30, R78, 0x4, R27 ;  /* 0x000000044e1e7824 */ /* 0x000fe200078e021b */
[----:B------:R-:W-:Y:S01]  /*75b0*/  F2FP.BF16.F32.PACK_AB R43, R38, R43 ;  /* 0x0000002b262b723e */ /* 0x000fe200000010ff */
[----:B------:R-:W-:Y:S01]  /*75c0*/  FFMA.FTZ R11, R10, R50, -0.16845393180847167969 ;  /* 0xbe2c7f300a0b7423 */ /* 0x000fe20000010032 */
[----:B------:R-:W-:Y:S01]  /*75d0*/  F2FP.BF16.F32.PACK_AB R42, R46, R51 ;  /* 0x000000332e2a723e */ /* 0x000fe200000010ff */
[----:B------:R-:W-:Y:S01]  /*75e0*/  FFMA.FTZ R12, R13, R12, 0.20512372255325317383 ;  /* 0x3e520bf40d0c7423 */ /* 0x000fe2000001000c */
[----:B------:R-:W-:Y:S01]  /*75f0*/  F2FP.BF16.F32.PACK_AB R35, R21, R24 ;  /* 0x000000181523723e */ /* 0x000fe200000010ff */
[----:B------:R-:W-:-:S02]  /*7600*/  IMAD R21, R78, 0x4, R30 ;  /* 0x000000044e157824 */ /* 0x000fc400078e021e */
[C---:B------:R-:W-:Y:S01]  /*7610*/  FFMA.FTZ R11, R10.reuse, R11, 0.1716887056827545166 ;  /* 0x3e2fcf2a0a0b7423 */ /* 0x040fe2000001000b */
[----:B------:R0:W-:Y:S01]  /*7620*/  STS.64 [R54+UR6+0x100], R42 ;  /* 0x0001002a36007988 */ /* 0x0001e20008000a06 */
[----:B------:R-:W-:Y:S01]  /*7630*/  FFMA.FTZ R12, R13, R12, -0.24046532809734344482 ;  /* 0xbe763c8b0d0c7423 */ /* 0x000fe2000001000c */
[----:B------:R-:W-:Y:S01]  /*7640*/  F2FP.BF16.F32.PACK_AB R46, R31, R34 ;  /* 0x000000221f2e723e */ /* 0x000fe200000010ff */
[----:B------:R-:W-:Y:S01]  /*7650*/  FFMA.FTZ R11, R10, R11, -0.17900948226451873779 ;  /* 0xbe374e430a0b7423 */ /* 0x000fe2000001000b */
[----:B------:R-:W-:Y:S01]  /*7660*/  F2FP.BF16.F32.PACK_AB R38, R45, R48 ;  /* 0x000000302d26723e */ /* 0x000fe200000010ff */
[----:B------:R-:W-:Y:S01]  /*7670*/  FADD R15, R15, -1 ;  /* 0xbf8000000f0f7421 */ /* 0x000fe20000000000 */
[----:B------:R-:W-:Y:S01]  /*7680*/  LOP3.LUT R18, R54, 0x8, RZ, 0x3c, !PT ;  /* 0x0000000836127812 */ /* 0x000fe200078e3cff */
[----:B------:R-:W-:Y:S01]  /*7690*/  FFMA.FTZ R12, R13, R12, 0.28857114911079406738 ;  /* 0x3e93bf990d0c7423 */ /* 0x000fe2000001000c */
[----:B------:R-:W-:Y:S01]  /*76a0*/  F2FP.BF16.F32.PACK_AB R40, R44, R49 ;  /* 0x000000312c28723e */ /* 0x000fe200000010ff */
[----:B------:R-:W-:Y:S01]  /*76b0*/  STS.64 [R54+UR6], R52 ;  /* 0x0000003436007988 */ /* 0x000fe20008000a06 */
[----:B------:R-:W-:Y:S01]  /*76c0*/  F2FP.BF16.F32.PACK_AB R34, R29, R32 ;  /* 0x000000201d22723e */ /* 0x000fe200000010ff */
[----:B------:R-:W-:Y:S01]  /*76d0*/  FFMA.FTZ R11, R10, R11, 0.20512372255325317383 ;  /* 0x3e520bf40a0b7423 */ /* 0x000fe2000001000b */
[----:B0-----:R-:W-:Y:S01]  /*76e0*/  F2FP.BF16.F32.PACK_AB R43, R20, R25 ;  /* 0x00000019142b723e */ /* 0x001fe200000010ff */
[----:B------:R-:W-:Y:S01]  /*76f0*/  IMAD R25, R78, 0x4, R21 ;  /* 0x000000044e197824 */ /* 0x000fe200078e0215 */
[----:B------:R-:W-:Y:S01]  /*7700*/  F2FP.BF16.F32.PACK_AB R42, R28, R33 ;  /* 0x000000211c2a723e */ /* 0x000fe200000010ff */
[----:B------:R-:W-:Y:S01]  /*7710*/  STS.64 [R54+UR6+0x80], R46 ;  /* 0x0000802e36007988 */ /* 0x000fe20008000a06 */
[C---:B------:R-:W-:Y:S01]  /*7720*/  FFMA.FTZ R12, R13.reuse, R12, -0.36067417263984680176 ;  /* 0xbeb8aa490d0c7423 */ /* 0x040fe2000001000c */
[----:B------:R-:W-:Y:S01]  /*7730*/  IMAD.IADD R17, R8, 0x1, -R17 ;  /* 0x0000000108117824 */ /* 0x000fe200078e0a11 */
[----:B------:R-:W-:Y:S01]  /*7740*/  LEA R29, R78, R25, 0x2 ;  /* 0x000000194e1d7211 */ /* 0x000fe200078e10ff */
[----:B------:R-:W-:Y:S01]  /*7750*/  STS.64 [R54+UR6+0x180], R36 ;  /* 0x0001802436007988 */ /* 0x000fe20008000a06 */
[----:B------:R-:W-:Y:S01]  /*7760*/  FFMA.FTZ R11, R10, R11, -0.24046532809734344482 ;  /* 0xbe763c8b0a0b7423 */ /* 0x000fe2000001000b */
[----:B------:R-:W-:Y:S01]  /*7770*/  FFMA.FTZ R12, R13, R12, 0.48089820146560668945 ;  /* 0x3ef6384a0d0c7423 */ /* 0x000fe2000001000c */
[----:B------:R-:W-:Y:S01]  /*7780*/  FADD R17, R17, -1 ;  /* 0xbf80000011117421 */ /* 0x000fe20000000000 */
[----:B------:R-:W-:Y:S01]  /*7790*/  STS.64 [R18+UR6+0x1000], R38 ;  /* 0x0010002612007988 */ /* 0x000fe20008000a06 */
[----:B------:R-:W-:-:S02]  /*77a0*/  IMAD R31, R78, 0x4, R29 ;  /* 0x000000044e1f7824 */ /* 0x000fc400078e021d */
[----:B------:R-:W-:Y:S01]  /*77b0*/  FFMA.FTZ R11, R10, R11, 0.28857114911079406738 ;  /* 0x3e93bf990a0b7423 */ /* 0x000fe2000001000b */
[----:B------:R-:W-:Y:S01]  /*77c0*/  FFMA.FTZ R12, R13, R12, -0.72134751081466674805 ;  /* 0xbf38aa3b0d0c7423 */ /* 0x000fe2000001000c */
[----:B------:R-:W-:Y:S01]  /*77d0*/  STS.64 [R18+UR6+0x1100], R40 ;  /* 0x0011002812007988 */ /* 0x000fe20008000a06 */
[----:B------:R-:W-:Y:S02]  /*77e0*/  IMAD R33, R78, 0x4, R31 ;  /* 0x000000044e217824 */ /* 0x000fe400078e021f */
[----:B------:R-:W-:Y:S01]  /*77f0*/  FFMA.FTZ R20, R17, R50, -0.16845393180847167969 ;  /* 0xbe2c7f3011147423 */ /* 0x000fe20000010032 */
[C---:B------:R-:W-:Y:S01]  /*7800*/  FFMA.FTZ R11, R10.reuse, R11, -0.36067417263984680176 ;  /* 0xbeb8aa490a0b7423 */ /* 0x040fe2000001000b */
[----:B------:R0:W-:Y:S01]  /*7810*/  STS.64 [R18+UR6+0x1080], R34 ;  /* 0x0010802212007988 */ /* 0x0001e20008000a06 */
[----:B------:R-:W-:Y:S01]  /*7820*/  FMUL R12, R13, R12 ;  /* 0x0000000c0d0c7220 */ /* 0x000fe20000400000 */
[----:B------:R-:W-:Y:S01]  /*7830*/  FFMA.FTZ R20, R17, R20, 0.1716887056827545166 ;  /* 0x3e2fcf2a11147423 */ /* 0x000fe20000010014 */
[C---:B------:R-:W-:Y:S01]  /*7840*/  FFMA.FTZ R11, R10.reuse, R11, 0.48089820146560668945 ;  /* 0x3ef6384a0a0b7423 */ /* 0x040fe2000001000b */
[----:B------:R1:W-:Y:S01]  /*7850*/  STS.64 [R18+UR6+0x1180], R42 ;  /* 0x0011802a12007988 */ /* 0x0003e20008000a06 */
[----:B------:R-:W-:Y:S01]  /*7860*/  FMUL R12, R13, R12 ;  /* 0x0000000c0d0c7220 */ /* 0x000fe20000400000 */
[----:B------:R-:W-:Y:S01]  /*7870*/  FFMA.FTZ R20, R17, R20, -0.17900948226451873779 ;  /* 0xbe374e4311147423 */ /* 0x000fe20000010014 */
[C---:B------:R-:W-:Y:S01]  /*7880*/  FFMA.FTZ R11, R10.reuse, R11, -0.72134751081466674805 ;  /* 0xbf38aa3b0a0b7423 */ /* 0x040fe2000001000b */
[----:B------:R-:W-:Y:S01]  /*7890*/  ISETP.GE.U32.AND P1, PT, R69, 0x7f800000, PT ;  /* 0x7f8000004500780c */ /* 0x000fe20003f26070 */
[----:B------:R-:W-:Y:S01]  /*78a0*/  FFMA.FTZ R13, R13, 1.4426950216293334961, R12 ;  /* 0x3fb8aa3b0d0d7823 */ /* 0x000fe2000001000c */
[C---:B------:R-:W-:Y:S01]  /*78b0*/  FFMA.FTZ R20, R17.reuse, R20, 0.20512372255325317383 ;  /* 0x3e520bf411147423 */ /* 0x040fe20000010014 */
[----:B------:R-:W-:Y:S01]  /*78c0*/  FMUL R11, R10, R11 ;  /* 0x0000000b0a0b7220 */ /* 0x000fe20000400000 */
[----:B0-----:R-:W-:Y:S01]  /*78d0*/  LEA R35, R78, R33, 0x2 ;  /* 0x000000214e237211 */ /* 0x001fe200078e10ff */
[----:B------:R-:W-:Y:S01]  /*78e0*/  FADD R74, R14, R13 ;  /* 0x0000000d0e4a7221 */ /* 0x000fe20000000000 */
[----:B------:R-:W-:Y:S01]  /*78f0*/  FFMA.FTZ R20, R17, R20, -0.24046532809734344482 ;  /* 0xbe763c8b11147423 */ /* 0x000fe20000010014 */
[----:B------:R-:W0:Y:S01]  /*7900*/  LDC.64 R12, c[0x0][0x398] ;  /* 0x0000e600ff0c7b82 */ /* 0x000e220000000a00 */
[----:B-1----:R-:W-:Y:S01]  /*7910*/  FFMA.FTZ R18, R15, R50, -0.16845393180847167969 ;  /* 0xbe2c7f300f127423 */ /* 0x002fe20000010032 */
[----:B------:R-:W-:-:S02]  /*7920*/  IMAD R37, R78, 0x4, R35 ;  /* 0x000000044e257824 */ /* 0x000fc400078e0223 */
[----:B------:R-:W-:Y:S01]  /*7930*/  FMUL R11, R10, R11 ;  /* 0x0000000b0a0b7220 */ /* 0x000fe20000400000 */
[----:B------:R-:W-:Y:S01]  /*7940*/  ISETP.GE.U32.AND P6, PT, R56, 0x7f800000, PT ;  /* 0x7f8000003800780c */ /* 0x000fe20003fc6070 */
[----:B------:R-:W-:Y:S01]  /*7950*/  FFMA.FTZ R18, R15, R18, 0.1716887056827545166 ;  /* 0x3e2fcf2a0f127423 */ /* 0x000fe20000010012 */
[----:B------:R-:W-:Y:S02]  /*7960*/  IMAD R39, R78, 0x4, R37 ;  /* 0x000000044e277824 */ /* 0x000fe400078e0225 */
[----:B------:R-:W-:Y:S01]  /*7970*/  FFMA.FTZ R20, R17, R20, 0.28857114911079406738 ;  /* 0x3e93bf9911147423 */ /* 0x000fe20000010014 */
[----:B------:R-:W-:Y:S01]  /*7980*/  FFMA.FTZ R10, R10, 1.4426950216293334961, R11 ;  /* 0x3fb8aa3b0a0a7823 */ /* 0x000fe2000001000b */
[----:B------:R-:W-:Y:S01]  /*7990*/  FFMA.FTZ R18, R15, R18, -0.17900948226451873779 ;  /* 0xbe374e430f127423 */ /* 0x000fe20000010012 */
[C---:B------:R-:W-:Y:S01]  /*79a0*/  IMAD R41, R78.reuse, 0x4, R39 ;  /* 0x000000044e297824 */ /* 0x040fe200078e0227 */
[----:B------:R-:W-:Y:S01]  /*79b0*/  ISETP.GE.U32.AND P4, PT, R71, 0x7f800000, PT ;  /* 0x7f8000004700780c */ /* 0x000fe20003f86070 */
[----:B------:R-:W-:Y:S01]  /*79c0*/  FFMA.FTZ R20, R17, R20, -0.36067417263984680176 ;  /* 0xbeb8aa4911147423 */ /* 0x000fe20000010014 */
[----:B------:R-:W-:Y:S01]  /*79d0*/  FFMA.FTZ R18, R15, R18, 0.20512372255325317383 ;  /* 0x3e520bf40f127423 */ /* 0x000fe20000010012 */
[----:B------:R-:W-:-:S02]  /*79e0*/  IMAD R43, R78, 0x4, R41 ;  /* 0x000000044e2b7824 */ /* 0x000fc400078e0229 */
[----:B------:R-:W-:Y:S01]  /*79f0*/  FADD R9, R9, R10 ;  /* 0x0000000a09097221 */ /* 0x000fe20000000000 */
[----:B------:R-:W-:Y:S02]  /*7a00*/  @P1 IMAD.MOV.U32 R10, RZ, RZ, 0x7f800000 ;  /* 0x7f800000ff0a1424 */ /* 0x000fe400078e00ff */
[----:B------:R-:W-:Y:S01]  /*7a10*/  FFMA.FTZ R18, R15, R18, -0.24046532809734344482 ;  /* 0xbe763c8b0f127423 */ /* 0x000fe20000010012 */
[C---:B------:R-:W-:Y:S01]  /*7a20*/  IMAD R45, R78.reuse, 0x4, R43 ;  /* 0x000000044e2d7824 */ /* 0x040fe200078e022b */
[----:B--2---:R-:W-:Y:S01]  /*7a30*/  LOP3.LUT R79, R79, 0x1f, R100, 0xf8, !PT ;  /* 0x0000001f4f4f7812 */ /* 0x004fe200078ef864 */
[----:B------:R-:W-:Y:S01]  /*7a40*/  FFMA.FTZ R20, R17, R20, 0.48089820146560668945 ;  /* 0x3ef6384a11147423 */ /* 0x000fe20000010014 */
[----:B------:R-:W-:Y:S01]  /*7a50*/  FFMA.FTZ R18, R15, R18, 0.28857114911079406738 ;  /* 0x3e93bf990f127423 */ /* 0x000fe20000010012 */
[----:B------:R-:W-:Y:S01]  /*7a60*/  BAR.SYNC.DEFER_BLOCKING 0x0 ;  /* 0x0000000000007b1d */ /* 0x000fe20000010000 */
[----:B------:R-:W-:Y:S01]  /*7a70*/  LEA R47, R78, R45, 0x2 ;  /* 0x0000002d4e2f7211 */ /* 0x000fe200078e10ff */
[----:B------:R-:W-:-:S02]  /*7a80*/  @P6 IMAD.MOV.U32 R11, RZ, RZ, 0x7f800000 ;  /* 0x7f800000ff0b6424 */ /* 0x000fc400078e00ff */
[----:B------:R-:W-:Y:S01]  /*7a90*/  FFMA.FTZ R18, R15, R18, -0.36067417263984680176 ;  /* 0xbeb8aa490f127423 */ /* 0x000fe20000010012 */
[----:B------:R-:W-:Y:S01]  /*7aa0*/  @P1 FFMA.FTZ R9, R69, R10, +INF ;  /* 0x7f80000045091423 */ /* 0x000fe2000001000a */
[----:B------:R-:W-:Y:S01]  /*7ab0*/  ISETP.GE.U32.AND P5, PT, R8, 0x7f800000, PT ;  /* 0x7f8000000800780c */ /* 0x000fe20003fa6070 */
[----:B------:R-:W-:Y:S01]  /*7ac0*/  FFMA.FTZ R20, R17, R20, -0.72134751081466674805 ;  /* 0xbf38aa3b11147423 */ /* 0x000fe20000010014 */
[----:B------:R-:W-:Y:S01]  /*7ad0*/  FFMA.FTZ R18, R15, R18, 0.48089820146560668945 ;  /* 0x3ef6384a0f127423 */ /* 0x000fe20000010012 */
[----:B------:R-:W-:Y:S02]  /*7ae0*/  IMAD R10, R79, UR5, RZ ;  /* 0x000000054f0a7c24 */ /* 0x000fe4000f8e02ff */
[----:B------:R-:W-:Y:S01]  /*7af0*/  @P6 FFMA.FTZ R74, R56, R11, +INF ;  /* 0x7f800000384a6423 */ /* 0x000fe2000001000b */
[----:B------:R-:W-:Y:S02]  /*7b00*/  IMAD R49, R78, 0x4, R47 ;  /* 0x000000044e317824 */ /* 0x000fe400078e022f */
[----:B------:R-:W-:Y:S01]  /*7b10*/  FFMA.FTZ R18, R15, R18, -0.72134751081466674805 ;  /* 0xbf38aa3b0f127423 */ /* 0x000fe20000010012 */
[----:B------:R-:W-:Y:S01]  /*7b20*/  USHF.L.U32 UR8, UR4, 0x1, URZ ;  /* 0x0000000104087899 */ /* 0x000fe200080006ff */
[----:B------:R-:W-:Y:S01]  /*7b30*/  FMUL R20, R17, R20 ;  /* 0x0000001411147220 */ /* 0x000fe20000400000 */
[----:B------:R-:W-:-:S02]  /*7b40*/  @P4 IMAD.MOV.U32 R14, RZ, RZ, 0x7f800000 ;  /* 0x7f800000ff0e4424 */ /* 0x000fc400078e00ff */
[C---:B------:R-:W-:Y:S01]  /*7b50*/  FMUL R18, R15.reuse, R18 ;  /* 0x000000120f127220 */ /* 0x040fe20000400000 */
[----:B------:R-:W-:Y:S01]  /*7b60*/  IMAD.SHL.U32 R11, R10, 0x2, RZ ;  /* 0x000000020a0b7824 */ /* 0x000fe200078e00ff */
[----:B------:R-:W-:Y:S01]  /*7b70*/  UIMAD.WIDE UR4, UR4, 0x2, URZ ;  /* 0x00000002040478a5 */ /* 0x000fe2000f8e02ff */
[----:B------:R-:W-:Y:S02]  /*7b80*/  IMAD R51, R78, 0x4, R49 ;  /* 0x000000044e337824 */ /* 0x000fe400078e0231 */
[----:B------:R-:W-:Y:S01]  /*7b90*/  FMUL R18, R15, R18 ;  /* 0x000000120f127220 */ /* 0x000fe20000400000 */
[----:B------:R-:W-:Y:S01]  /*7ba0*/  FMUL R20, R17, R20 ;  /* 0x0000001411147220 */ /* 0x000fe20000400000 */
[----:B------:R-:W-:Y:S01]  /*7bb0*/  IMAD.HI R10, R10, 0x2, RZ ;  /* 0x000000020a0a7827 */ /* 0x000fe200078e02ff */
[----:B------:R-:W-:-:S03]  /*7bc0*/  LOP3.LUT R64, R6, 0x8, RZ, 0x3c, !PT ;  /* 0x0000000806407812 */ /* 0x000fc600078e3cff */
[----:B------:R-:W-:Y:S01]  /*7bd0*/  FFMA.FTZ R15, R15, 1.4426950216293334961, R18 ;  /* 0x3fb8aa3b0f0f7823 */ /* 0x000fe20000010012 */
[----:B------:R-:W-:Y:S01]  /*7be0*/  FFMA.FTZ R20, R17, 1.4426950216293334961, R20 ;  /* 0x3fb8aa3b11147823 */ /* 0x000fe20000010014 */
[----:B------:R-:W-:Y:S01]  /*7bf0*/  IMAD R53, R78, 0x4, R51 ;  /* 0x000000044e357824 */ /* 0x000fe200078e0233 */
[----:B------:R-:W1:Y:S01]  /*7c00*/  LDS.64 R80, [R6+UR6] ;  /* 0x0000000606507984 */ /* 0x000e620008000a00 */
[----:B------:R-:W-:Y:S01]  /*7c10*/  FADD R75, R16, R15 ;  /* 0x0000000f104b7221 */ /* 0x000fe20000000000 */
[----:B------:R-:W-:Y:S01]  /*7c20*/  @P4 FFMA.FTZ R75, R71, R14, +INF ;  /* 0x7f800000474b4423 */ /* 0x000fe2000001000e */
[----:B0-----:R-:W-:Y:S01]  /*7c30*/  IADD3 R72, P4, P6, R11, UR8, R12 ;  /* 0x000000080b487c10 */ /* 0x001fe2000fe9e00c */
[----:B------:R-:W-:Y:S01]  /*7c40*/  IMAD R55, R78, 0x4, R53 ;  /* 0x000000044e377824 */ /* 0x000fe200078e0235 */
[----:B------:R-:W-:Y:S01]  /*7c50*/  @P5 MOV R15, 0x7f800000 ;  /* 0x7f800000000f5802 */ /* 0x000fe20000000f00 */
[----:B------:R-:W-:Y:S01]  /*7c60*/  FADD R76, R19, R20 ;  /* 0x00000014134c7221 */ /* 0x000fe20000000000 */
[----:B------:R-:W-:Y:S01]  /*7c70*/  IADD3.X R96, PT, PT, R10, UR5, R13, P4, P6 ;  /* 0x000000050a607c10 */ /* 0x000fe2000a7ec40d */
[----:B------:R-:W-:Y:S01]  /*7c80*/  IMAD R57, R78, 0x4, R55 ;  /* 0x000000044e397824 */ /* 0x000fe200078e0237 */
[CC--:B------:R-:W-:Y:S01]  /*7c90*/  LEA R10, P6, R23.reuse, R72.reuse, 0x1 ;  /* 0x00000048170a7211 */ /* 0x0c0fe200078c08ff */
[----:B------:R-:W-:Y:S01]  /*7ca0*/  @P5 FFMA.FTZ R76, R8, R15, +INF ;  /* 0x7f800000084c5423 */ /* 0x000fe2000001000f */
[-C--:B------:R-:W-:Y:S01]  /*7cb0*/  LEA R14, P4, R22, R72.reuse, 0x1 ;  /* 0x00000048160e7211 */ /* 0x080fe200078808ff */
[----:B------:R-:W0:Y:S01]  /*7cc0*/  LDS.64 R88, [R64+UR6] ;  /* 0x0000000640587984 */ /* 0x000e220008000a00 */
[----:B------:R-:W-:Y:S01]  /*7cd0*/  LEA R12, P5, R26, R72, 0x1 ;  /* 0x000000481a0c7211 */ /* 0x000fe200078a08ff */
[----:B------:R-:W2:Y:S01]  /*7ce0*/  LDCU UR4, c[0x0][0x3ec] ;  /* 0x00007d80ff0477ac */ /* 0x000ea20008000800 */
[----:B------:R-:W-:Y:S01]  /*7cf0*/  LEA.HI.X.SX32 R11, R23, R96, 0x1, P6 ;  /* 0x00000060170b7211 */ /* 0x000fe200030f0eff */
[----:B------:R-:W3:Y:S01]  /*7d00*/  LDS.64 R82, [R6+UR6+0x200] ;  /* 0x0002000606527984 */ /* 0x000ee20008000a00 */
[----:B------:R-:W-:-:S02]  /*7d10*/  LEA R16, P6, R27, R72, 0x1 ;  /* 0x000000481b107211 */ /* 0x000fc400078c08ff */
[----:B------:R-:W-:Y:S01]  /*7d20*/  LEA.HI.X.SX32 R15, R22, R96, 0x1, P4 ;  /* 0x00000060160f7211 */ /* 0x000fe200020f0eff */
[----:B------:R-:W4:Y:S01]  /*7d30*/  LDS.64 R90, [R64+UR6+0x200] ;  /* 0x00020006405a7984 */ /* 0x000f220008000a00 */
[----:B------:R-:W-:Y:S02]  /*7d40*/  LEA R20, P4, R21, R72, 0x1 ;  /* 0x0000004815147211 */ /* 0x000fe400078808ff */
[----:B------:R-:W-:Y:S01]  /*7d50*/  LEA.HI.X.SX32 R13, R26, R96, 0x1, P5 ;  /* 0x000000601a0d7211 */ /* 0x000fe200028f0eff */
[----:B------:R-:W5:Y:S01]  /*7d60*/  LDS.64 R84, [R6+UR6+0x400] ;  /* 0x0004000606547984 */ /* 0x000f620008000a00 */
[----:B------:R-:W-:Y:S02]  /*7d70*/  LEA R18, P5, R30, R72, 0x1 ;  /* 0x000000481e127211 */ /* 0x000fe400078a08ff */
[----:B------:R-:W-:Y:S01]  /*7d80*/  LEA.HI.X.SX32 R17, R27, R96, 0x1, P6 ;  /* 0x000000601b117211 */ /* 0x000fe200030f0eff */
[----:B------:R-:W5:Y:S01]  /*7d90*/  LDS.64 R92, [R64+UR6+0x400] ;  /* 0x00040006405c7984 */ /* 0x000f620008000a00 */
[----:B------:R-:W-:-:S02]  /*7da0*/  LEA R59, R78, R57, 0x2 ;  /* 0x000000394e3b7211 */ /* 0x000fc400078e10ff */
[----:B------:R-:W-:Y:S01]  /*7db0*/  LEA R22, P6, R25, R72, 0x1 ;  /* 0x0000004819167211 */ /* 0x000fe200078c08ff */
[----:B------:R-:W5:Y:S01]  /*7dc0*/  LDS.64 R86, [R6+UR6+0x600] ;  /* 0x0006000606567984 */ /* 0x000f620008000a00 */
[----:B------:R-:W-:Y:S01]  /*7dd0*/  LEA.HI.X.SX32 R21, R21, R96, 0x1, P4 ;  /* 0x0000006015157211 */ /* 0x000fe200020f0eff */
[----:B------:R-:W-:Y:S01]  /*7de0*/  IMAD R61, R78, 0x4, R59 ;  /* 0x000000044e3d7824 */ /* 0x000fe200078e023b */
[----:B------:R-:W-:Y:S01]  /*7df0*/  LEA R26, P4, R31, R72, 0x1 ;  /* 0x000000481f1a7211 */ /* 0x000fe200078808ff */
[----:B------:R-:W5:Y:S01]  /*7e00*/  LDS.64 R94, [R64+UR6+0x600] ;  /* 0x00060006405e7984 */ /* 0x000f620008000a00 */
[----:B------:R-:W-:Y:S01]  /*7e10*/  LEA.HI.X.SX32 R19, R30, R96, 0x1, P5 ;  /* 0x000000601e137211 */ /* 0x000fe200028f0eff */
[C---:B------:R-:W-:Y:S01]  /*7e20*/  IMAD R63, R78.reuse, 0x4, R61 ;  /* 0x000000044e3f7824 */ /* 0x040fe200078e023d */
[----:B------:R-:W-:Y:S01]  /*7e30*/  LEA R24, P5, R29, R72, 0x1 ;  /* 0x000000481d187211 */ /* 0x000fe200078a08ff */
[----:B-1----:R-:W-:Y:S01]  /*7e40*/  STG.E.U16 desc[UR10][R10.64], R80 ;  /* 0x000000500a007986 */ /* 0x002fe2000c10150a */
[----:B------:R-:W-:Y:S01]  /*7e50*/  LEA.HI.X.SX32 R23, R25, R96, 0x1, P6 ;  /* 0x0000006019177211 */ /* 0x000fe200030f0eff */
[----:B------:R-:W-:Y:S01]  /*7e60*/  IMAD R65, R78, 0x4, R63 ;  /* 0x000000044e417824 */ /* 0x000fe200078e023f */
[----:B------:R-:W-:Y:S01]  /*7e70*/  LEA R28, P6, R33, R72, 0x1 ;  /* 0x00000048211c7211 */ /* 0x000fe200078c08ff */
[----:B--2---:R-:W-:Y:S01]  /*7e80*/  UIMAD UR4, UR7, UR4, URZ ;  /* 0x00000004070472a4 */ /* 0x004fe2000f8e02ff */
[----:B------:R-:W-:-:S02]  /*7e90*/  LEA.HI.X.SX32 R27, R31, R96, 0x1, P4 ;  /* 0x000000601f1b7211 */ /* 0x000fc400020f0eff */
[----:B------:R-:W-:Y:S01]  /*7ea0*/  LEA R32, P4, R37, R72, 0x1 ;  /* 0x0000004825207211 */ /* 0x000fe200078808ff */
[----:B------:R-:W-:Y:S01]  /*7eb0*/  USHF.L.U32 UR7, UR4, 0x2, URZ ;  /* 0x0000000204077899 */ /* 0x000fe200080006ff */
[----:B------:R-:W-:Y:S01]  /*7ec0*/  LEA.HI.X.SX32 R25, R29, R96, 0x1, P5 ;  /* 0x000000601d197211 */ /* 0x000fe200028f0eff */
[----:B------:R-:W-:Y:S01]  /*7ed0*/  UIMAD.WIDE UR4, UR4, 0x4, URZ ;  /* 0x00000004040478a5 */ /* 0x000fe2000f8e02ff */
[----:B------:R-:W-:Y:S01]  /*7ee0*/  LEA R30, P5, R35, R72, 0x1 ;  /* 0x00000048231e7211 */ /* 0x000fe200078a08ff */
[----:B0-----:R0:W-:Y:S01]  /*7ef0*/  STG.E.U16 desc[UR10][R12.64], R88 ;  /* 0x000000580c007986 */ /* 0x0011e2000c10150a */
[----:B------:R-:W-:Y:S02]  /*7f00*/  LEA.HI.X.SX32 R29, R33, R96, 0x1, P6 ;  /* 0x00000060211d7211 */ /* 0x000fe400030f0eff */
[----:B------:R-:W-:Y:S01]  /*7f10*/  LEA R34, P6, R39, R72, 0x1 ;  /* 0x0000004827227211 */ /* 0x000fe200078c08ff */
[----:B---3--:R1:W-:Y:S01]  /*7f20*/  STG.E.U16 desc[UR10][R14.64], R82 ;  /* 0x000000520e007986 */ /* 0x0083e2000c10150a */
[----:B------:R-:W-:-:S02]  /*7f30*/  LEA.HI.X.SX32 R33, R37, R96, 0x1, P4 ;  /* 0x0000006025217211 */ /* 0x000fc400020f0eff */
[----:B------:R-:W-:Y:S01]  /*7f40*/  LEA R38, P4, R43, R72, 0x1 ;  /* 0x000000482b267211 */ /* 0x000fe200078808ff */
[----:B----4-:R2:W-:Y:S01]  /*7f50*/  STG.E.U16 desc[UR10][R16.64], R90 ;  /* 0x0000005a10007986 */ /* 0x0105e2000c10150a */
[----:B------:R-:W-:Y:S02]  /*7f60*/  LEA.HI.X.SX32 R31, R35, R96, 0x1, P5 ;  /* 0x00000060231f7211 */ /* 0x000fe400028f0eff */
[----:B------:R-:W-:Y:S01]  /*7f70*/  LEA R36, P5, R41, R72, 0x1 ;  /* 0x0000004829247211 */ /* 0x000fe200078a08ff */
[----:B-----5:R3:W-:Y:S01]  /*7f80*/  STG.E.U16 desc[UR10][R18.64], R84 ;  /* 0x0000005412007986 */ /* 0x0207e2000c10150a */
[----:B------:R-:W-:Y:S02]  /*7f90*/  LEA.HI.X.SX32 R35, R39, R96, 0x1, P6 ;  /* 0x0000006027237211 */ /* 0x000fe400030f0eff */
[----:B------:R-:W-:Y:S01]  /*7fa0*/  LEA R40, P6, R45, R72, 0x1 ;  /* 0x000000482d287211 */ /* 0x000fe200078c08ff */
[----:B------:R4:W-:Y:S01]  /*7fb0*/  STG.E.U16 desc[UR10][R20.64], R92 ;  /* 0x0000005c14007986 */ /* 0x0009e2000c10150a */
[----:B------:R-:W-:-:S02]  /*7fc0*/  LEA.HI.X.SX32 R39, R43, R96, 0x1, P4 ;  /* 0x000000602b277211 */ /* 0x000fc400020f0eff */
[----:B------:R-:W-:Y:S01]  /*7fd0*/  LEA R44, P4, R49, R72, 0x1 ;  /* 0x00000048312c7211 */ /* 0x000fe200078808ff */
[----:B------:R-:W-:Y:S01]  /*7fe0*/  STG.E.U16 desc[UR10][R22.64], R86 ;  /* 0x0000005616007986 */ /* 0x000fe2000c10150a */
[----:B------:R-:W-:Y:S02]  /*7ff0*/  LEA R67, R78, R65, 0x2 ;  /* 0x000000414e437211 */ /* 0x000fe400078e10ff */
[----:B------:R-:W-:Y:S01]  /*8000*/  LEA.HI.X.SX32 R37, R41, R96, 0x1, P5 ;  /* 0x0000006029257211 */ /* 0x000fe200028f0eff */
[----:B------:R-:W-:Y:S01]  /*8010*/  STG.E.U16 desc[UR10][R24.64], R94 ;  /* 0x0000005e18007986 */ /* 0x000fe2000c10150a */
[----:B------:R-:W-:Y:S02]  /*8020*/  LEA R42, P5, R47, R72, 0x1 ;  /* 0x000000482f2a7211 */ /* 0x000fe400078a08ff */
[----:B------:R-:W-:Y:S02]  /*8030*/  LEA.HI.X.SX32 R41, R45, R96, 0x1, P6 ;  /* 0x000000602d297211 */ /* 0x000fe400030f0eff */
[----:B------:R-:W-:-:S02]  /*8040*/  LEA R46, P6, R51, R72, 0x1 ;  /* 0x00000048332e7211 */ /* 0x000fc400078c08ff */
[----:B------:R-:W-:Y:S02]  /*8050*/  LEA.HI.X.SX32 R45, R49, R96, 0x1, P4 ;  /* 0x00000060312d7211 */ /* 0x000fe400020f0eff */
[----:B------:R-:W-:Y:S02]  /*8060*/  LEA R50, P4, R55, R72, 0x1 ;  /* 0x0000004837327211 */ /* 0x000fe400078808ff */
[----:B------:R-:W-:Y:S01]  /*8070*/  FSETP.NEU.AND P3, PT, R69, RZ, PT ;  /* 0x000000ff4500720b */ /* 0x000fe20003f6d000 */
[----:B------:R-:W-:Y:S01]  /*8080*/  IMAD R69, R78, 0x4, R67 ;  /* 0x000000044e457824 */ /* 0x000fe200078e0243 */
[----:B------:R-:W-:Y:S02]  /*8090*/  LEA.HI.X.SX32 R43, R47, R96, 0x1, P5 ;  /* 0x000000602f2b7211 */ /* 0x000fe400028f0eff */
[----:B------:R-:W-:Y:S02]  /*80a0*/  LEA R48, P5, R53, R72, 0x1 ;  /* 0x0000004835307211 */ /* 0x000fe400078a08ff */
[----:B------:R-:W-:-:S02]  /*80b0*/  LEA.HI.X.SX32 R47, R51, R96, 0x1, P6 ;  /* 0x00000060332f7211 */ /* 0x000fc400030f0eff */
[----:B------:R-:W-:Y:S02]  /*80c0*/  FSETP.NEU.AND P2, PT, R56, RZ, PT ;  /* 0x000000ff3800720b */ /* 0x000fe40003f4d000 */
[----:B------:R-:W-:Y:S02]  /*80d0*/  LEA R52, P6, R57, R72, 0x1 ;  /* 0x0000004839347211 */ /* 0x000fe400078c08ff */
[----:B------:R-:W-:Y:S02]  /*80e0*/  LEA.HI.X.SX32 R51, R55, R96, 0x1, P4 ;  /* 0x0000006037337211 */ /* 0x000fe400020f0eff */
[----:B------:R-:W-:Y:S01]  /*80f0*/  FSETP.NEU.AND P1, PT, R71, RZ, PT ;  /* 0x000000ff4700720b */ /* 0x000fe20003f2d000 */
[C---:B------:R-:W-:Y:S01]  /*8100*/  IMAD R71, R78.reuse, 0x4, R69 ;  /* 0x000000044e477824 */ /* 0x040fe200078e0245 */
[----:B------:R-:W-:Y:S02]  /*8110*/  LEA R56, P4, R61, R72, 0x1 ;  /* 0x000000483d387211 */ /* 0x000fe400078808ff */
[----:B------:R-:W-:Y:S01]  /*8120*/  LEA.HI.X.SX32 R49, R53, R96, 0x1, P5 ;  /* 0x0000006035317211 */ /* 0x000fe200028f0eff */
[----:B------:R-:W-:Y:S01]  /*8130*/  IMAD R73, R78, 0x4, R71 ;  /* 0x000000044e497824 */ /* 0x000fe200078e0247 */
[----:B------:R-:W-:-:S02]  /*8140*/  LEA R54, P5, R59, R72, 0x1 ;  /* 0x000000483b367211 */ /* 0x000fc400078a08ff */
[----:B------:R-:W-:Y:S01]  /*8150*/  LEA.HI.X.SX32 R53, R57, R96, 0x1, P6 ;  /* 0x0000006039357211 */ /* 0x000fe200030f0eff */
[C---:B------:R-:W-:Y:S01]  /*8160*/  IMAD R77, R78.reuse, 0x4, R73 ;  /* 0x000000044e4d7824 */ /* 0x040fe200078e0249 */
[----:B------:R-:W-:Y:S02]  /*8170*/  LEA R58, P6, R63, R72, 0x1 ;  /* 0x000000483f3a7211 */ /* 0x000fe400078c08ff */
[----:B------:R-:W-:Y:S01]  /*8180*/  LEA.HI.X.SX32 R57, R61, R96, 0x1, P4 ;  /* 0x000000603d397211 */ /* 0x000fe200020f0eff */
[----:B------:R-:W-:Y:S01]  /*8190*/  IMAD R78, R78, 0x4, R77 ;  /* 0x000000044e4e7824 */ /* 0x000fe200078e024d */
[----:B------:R-:W-:Y:S02]  /*81a0*/  LEA R62, P4, R67, R72, 0x1 ;  /* 0x00000048433e7211 */ /* 0x000fe400078808ff */
[----:B------:R-:W-:Y:S02]  /*81b0*/  LEA.HI.X.SX32 R55, R59, R96, 0x1, P5 ;  /* 0x000000603b377211 */ /* 0x000fe400028f0eff */
[----:B------:R-:W-:-:S02]  /*81c0*/  LEA R60, P5, R65, R72, 0x1 ;  /* 0x00000048413c7211 */ /* 0x000fc400078a08ff */
[----:B------:R-:W-:Y:S02]  /*81d0*/  LEA.HI.X.SX32 R59, R63, R96, 0x1, P6 ;  /* 0x000000603f3b7211 */ /* 0x000fe400030f0eff */
[----:B------:R-:W-:Y:S02]  /*81e0*/  LEA R64, P6, R69, R72, 0x1 ;  /* 0x0000004845407211 */ /* 0x000fe400078c08ff */
[----:B------:R-:W-:Y:S02]  /*81f0*/  LEA.HI.X.SX32 R63, R67, R96, 0x1, P4 ;  /* 0x00000060433f7211 */ /* 0x000fe400020f0eff */
[----:B------:R-:W-:Y:S02]  /*8200*/  LEA R68, P4, R73, R72, 0x1 ;  /* 0x0000004849447211 */ /* 0x000fe400078808ff */
[-C--:B------:R-:W-:Y:S02]  /*8210*/  LEA.HI.X.SX32 R61, R65, R96.reuse, 0x1, P5 ;  /* 0x00000060413d7211 */ /* 0x080fe400028f0eff */
[----:B------:R-:W-:-:S02]  /*8220*/  LEA.HI.X.SX32 R65, R69, R96, 0x1, P6 ;  /* 0x0000006045417211 */ /* 0x000fc400030f0eff */
[----:B0-----:R-:W-:Y:S02]  /*8230*/  PRMT R13, R80, 0x7632, R13 ;  /* 0x00007632500d7816 */ /* 0x001fe4000000000d */
[----:B------:R-:W-:Y:S02]  /*8240*/  LEA.HI.X.SX32 R69, R73, R96, 0x1, P4 ;  /* 0x0000006049457211 */ /* 0x000fe400020f0eff */
[----:B------:R-:W-:Y:S01]  /*8250*/  PRMT R6, R88, 0x7632, R6 ;  /* 0x0000763258067816 */ /* 0x000fe20000000006 */
[----:B------:R0:W-:Y:S01]  /*8260*/  STG.E.U16 desc[UR10][R26.64], R13 ;  /* 0x0000000d1a007986 */ /* 0x0001e2000c10150a */
[----:B------:R-:W-:Y:S02]  /*8270*/  FSETP.NEU.AND P4, PT, R8, RZ, PT ;  /* 0x000000ff0800720b */ /* 0x000fe40003f8d000 */
[----:B-1----:R-:W-:Y:S01]  /*8280*/  PRMT R15, R82, 0x7632, R15 ;  /* 0x00007632520f7816 */ /* 0x002fe2000000000f */
[----:B------:R1:W-:Y:S01]  /*8290*/  STG.E.U16 desc[UR10][R28.64], R6 ;  /* 0x000000061c007986 */ /* 0x0003e2000c10150a */
[----:B------:R-:W-:-:S02]  /*82a0*/  PRMT R8, R90, 0x7632, R8 ;  /* 0x000076325a087816 */ /* 0x000fc40000000008 */
[----:B--2---:R-:W-:Y:S01]  /*82b0*/  PRMT R17, R84, 0x7632, R17 ;  /* 0x0000763254117816 */ /* 0x004fe20000000011 */
[----:B------:R2:W-:Y:S01]  /*82c0*/  STG.E.U16 desc[UR10][R30.64], R15 ;  /* 0x0000000f1e007986 */ /* 0x0005e2000c10150a */
[----:B---3--:R-:W-:Y:S02]  /*82d0*/  PRMT R18, R92, 0x7632, R18 ;  /* 0x000076325c127816 */ /* 0x008fe40000000012 */
[----:B------:R-:W-:Y:S01]  /*82e0*/  PRMT R19, R86, 0x7632, R19 ;  /* 0x0000763256137816 */ /* 0x000fe20000000013 */
[----:B------:R3:W-:Y:S01]  /*82f0*/  STG.E.U16 desc[UR10][R32.64], R8 ;  /* 0x0000000820007986 */ /* 0x0007e2000c10150a */
[----:B----4-:R-:W-:Y:S01]  /*8300*/  PRMT R20, R94, 0x7632, R20 ;  /* 0x000076325e147816 */ /* 0x010fe20000000014 */
[----:B0-----:R-:W0:Y:S01]  /*8310*/  LDC.64 R12, c[0x0][0x3a0] ;  /* 0x0000e800ff0c7b82 */ /* 0x001e220000000a00 */
[----:B------:R-:W-:Y:S01]  /*8320*/  LEA R66, P5, R71, R72, 0x1 ;  /* 0x0000004847427211 */ /* 0x000fe200078a08ff */
[----:B------:R4:W-:Y:S01]  /*8330*/  STG.E.U16 desc[UR10][R34.64], R17 ;  /* 0x0000001122007986 */ /* 0x0009e2000c10150a */
[----:B-1----:R-:W-:-:S02]  /*8340*/  PRMT R29, R81, 0x7632, R29 ;  /* 0x00007632511d7816 */ /* 0x002fc4000000001d */
[----:B------:R-:W-:Y:S01]  /*8350*/  LEA R70, P6, R77, R72, 0x1 ;  /* 0x000000484d467211 */ /* 0x000fe200078c08ff */
[----:B------:R1:W-:Y:S01]  /*8360*/  STG.E.U16 desc[UR10][R36.64], R18 ;  /* 0x0000001224007986 */ /* 0x0003e2000c10150a */
[----:B--2---:R-:W-:Y:S02]  /*8370*/  PRMT R30, R89, 0x7632, R30 ;  /* 0x00007632591e7816 */ /* 0x004fe4000000001e */
[----:B------:R-:W-:Y:S01]  /*8380*/  LEA.HI.X.SX32 R67, R71, R96, 0x1, P5 ;  /* 0x0000006047437211 */ /* 0x000fe200028f0eff */
[----:B------:R2:W-:Y:S01]  /*8390*/  STG.E.U16 desc[UR10][R38.64], R19 ;  /* 0x0000001326007986 */ /* 0x0005e2000c10150a */
[----:B------:R-:W-:Y:S02]  /*83a0*/  PRMT R31, R83, 0x7632, R31 ;  /* 0x00007632531f7816 */ /* 0x000fe4000000001f */
[----:B------:R-:W-:Y:S01]  /*83b0*/  LEA R72, P5, R78, R72, 0x1 ;  /* 0x000000484e487211 */ /* 0x000fe200078a08ff */
[----:B------:R2:W-:Y:S01]  /*83c0*/  STG.E.U16 desc[UR10][R40.64], R20 ;  /* 0x0000001428007986 */ /* 0x0005e2000c10150a */
[----:B---3--:R-:W-:-:S02]  /*83d0*/  PRMT R32, R91, 0x7632, R32 ;  /* 0x000076325b207816 */ /* 0x008fc40000000020 */
[----:B------:R-:W-:Y:S01]  /*83e0*/  PRMT R33, R85, 0x7632, R33 ;  /* 0x0000763255217816 */ /* 0x000fe20000000021 */
[----:B------:R2:W-:Y:S01]  /*83f0*/  STG.E.U16 desc[UR10][R42.64], R81 ;  /* 0x000000512a007986 */ /* 0x0005e2000c10150a */
[----:B----4-:R-:W-:Y:S02]  /*8400*/  PRMT R34, R93, 0x7632, R34 ;  /* 0x000076325d227816 */ /* 0x010fe40000000022 */
[-C--:B------:R-:W-:Y:S01]  /*8410*/  LEA.HI.X.SX32 R71, R77, R96.reuse, 0x1, P6 ;  /* 0x000000604d477211 */ /* 0x080fe200030f0eff */
[----:B------:R2:W-:Y:S01]  /*8420*/  STG.E.U16 desc[UR10][R44.64], R89 ;  /* 0x000000592c007986 */ /* 0x0005e2000c10150a */
[----:B------:R-:W-:Y:S02]  /*8430*/  PRMT R35, R87, 0x7632, R35 ;  /* 0x0000763257237816 */ /* 0x000fe40000000023 */
[----:B------:R-:W-:Y:S01]  /*8440*/  LEA.HI.X.SX32 R73, R78, R96, 0x1, P5 ;  /* 0x000000604e497211 */ /* 0x000fe200028f0eff */
[----:B------:R2:W-:Y:S01]  /*8450*/  STG.E.U16 desc[UR10][R46.64], R83 ;  /* 0x000000532e007986 */ /* 0x0005e2000c10150a */
[----:B-1----:R-:W-:-:S02]  /*8460*/  PRMT R36, R95, 0x7632, R36 ;  /* 0x000076325f247816 */ /* 0x002fc40000000024 */
[----:B------:R-:W-:Y:S01]  /*8470*/  FSEL R75, R75, -INF , P1 ;  /* 0xff8000004b4b7808 */ /* 0x000fe20000800000 */
[----:B------:R2:W-:Y:S01]  /*8480*/  STG.E.U16 desc[UR10][R48.64], R91 ;  /* 0x0000005b30007986 */ /* 0x0005e2000c10150a */
[----:B------:R-:W-:Y:S02]  /*8490*/  FSEL R9, R9, -INF , P3 ;  /* 0xff80000009097808 */ /* 0x000fe40001800000 */
[----:B------:R-:W-:Y:S01]  /*84a0*/  FSEL R74, R74, -INF , P2 ;  /* 0xff8000004a4a7808 */ /* 0x000fe20001000000 */
[----:B------:R2:W-:Y:S01]  /*84b0*/  STG.E.U16 desc[UR10][R50.64], R85 ;  /* 0x0000005532007986 */ /* 0x0005e2000c10150a */
[----:B------:R-:W-:Y:S01]  /*84c0*/  FSEL R76, R76, -INF , P4 ;  /* 0xff8000004c4c7808 */ /* 0x000fe20002000000 */
[----:B------:R-:W-:Y:S01]  /*84d0*/  FFMA R10, R75, 0.69314718246459960938, R4 ;  /* 0x3f3172184b0a7823 */ /* 0x000fe20000000004 */
[----:B------:R-:W-:Y:S01]  /*84e0*/  LOP3.LUT R4, R0, 0x1c, RZ, 0xc0, !PT ;  /* 0x0000001c00047812 */ /* 0x000fe200078ec0ff */
[----:B------:R2:W-:Y:S01]  /*84f0*/  STG.E.U16 desc[UR10][R52.64], R93 ;  /* 0x0000005d34007986 */ /* 0x0005e2000c10150a */
[----:B------:R-:W-:Y:S01]  /*8500*/  FFMA R8, R9, 0.69314718246459960938, R2 ;  /* 0x3f31721809087823 */ /* 0x000fe20000000002 */
[----:B------:R-:W-:Y:S01]  /*8510*/  FFMA R9, R74, 0.69314718246459960938, R3 ;  /* 0x3f3172184a097823 */ /* 0x000fe20000000003 */
[----:B------:R-:W-:Y:S01]  /*8520*/  FFMA R11, R76, 0.69314718246459960938, R5 ;  /* 0x3f3172184c0b7823 */ /* 0x000fe20000000005 */
[----:B------:R2:W-:Y:S01]  /*8530*/  STG.E.U16 desc[UR10][R54.64], R87 ;  /* 0x0000005736007986 */ /* 0x0005e2000c10150a */
[----:B------:R-:W-:Y:S01]  /*8540*/  LEA R4, R4, UR6, 0x2 ;  /* 0x0000000604047c11 */ /* 0x000fe2000f8e10ff */
[----:B------:R-:W-:-:S02]  /*8550*/  IMAD.SHL.U32 R3, R79, 0x4, RZ ;  /* 0x000000044f037824 */ /* 0x000fc400078e00ff */
[----:B------:R2:W-:Y:S01]  /*8560*/  STG.E.U16 desc[UR10][R56.64], R95 ;  /* 0x0000005f38007986 */ /* 0x0005e2000c10150a */
[----:B------:R-:W-:Y:S02]  /*8570*/  IMAD.HI R0, R79, 0x4, RZ ;  /* 0x000000044f007827 */ /* 0x000fe400078e02ff */
[----:B0-----:R-:W-:Y:S01]  /*8580*/  IADD3 R2, P1, P2, R3, UR7, R12 ;  /* 0x0000000703027c10 */ /* 0x001fe2000fa3e00c */
[----:B------:R2:W-:Y:S03]  /*8590*/  STG.E.U16 desc[UR10][R58.64], R29 ;  /* 0x0000001d3a007986 */ /* 0x0005e6000c10150a */
[----:B------:R-:W-:Y:S01]  /*85a0*/  IADD3.X R3, PT, PT, R0, UR5, R13, P1, P2 ;  /* 0x0000000500037c10 */ /* 0x000fe20008fe440d */
[----:B------:R2:W-:Y:S04]  /*85b0*/  STG.E.U16 desc[UR10][R60.64], R30 ;  /* 0x0000001e3c007986 */ /* 0x0005e8000c10150a */
[----:B------:R2:W-:Y:S04]  /*85c0*/  STG.E.U16 desc[UR10][R62.64], R31 ;  /* 0x0000001f3e007986 */ /* 0x0005e8000c10150a */
[----:B------:R2:W-:Y:S04]  /*85d0*/  STG.E.U16 desc[UR10][R64.64], R32 ;  /* 0x0000002040007986 */ /* 0x0005e8000c10150a */
[----:B------:R2:W-:Y:S04]  /*85e0*/  STG.E.U16 desc[UR10][R66.64], R33 ;  /* 0x0000002142007986 */ /* 0x0005e8000c10150a */
[----:B------:R2:W-:Y:S04]  /*85f0*/  STG.E.U16 desc[UR10][R68.64], R34 ;  /* 0x0000002244007986 */ /* 0x0005e8000c10150a */
[----:B------:R2:W-:Y:S04]  /*8600*/  STG.E.U16 desc[UR10][R70.64], R35 ;  /* 0x0000002346007986 */ /* 0x0005e8000c10150a */
[----:B------:R2:W-:Y:S01]  /*8610*/  STG.E.U16 desc[UR10][R72.64], R36 ;  /* 0x0000002448007986 */ /* 0x0005e2000c10150a */
[----:B------:R-:W-:Y:S06]  /*8620*/  BAR.SYNC.DEFER_BLOCKING 0x0 ;  /* 0x0000000000007b1d */ /* 0x000fec0000010000 */
[----:B------:R2:W-:Y:S02]  /*8630*/  STS.128 [R4], R8 ;  /* 0x0000000804007388 */ /* 0x0005e40000000c00 */
[----:B------:R-:W-:Y:S06]  /*8640*/  BAR.SYNC.DEFER_BLOCKING 0x0 ;  /* 0x0000000000007b1d */ /* 0x000fec0000010000 */
[----:B------:R-:W-:Y:S05]  /*8650*/  @P0 EXIT ;  /* 0x000000000000094d */ /* 0x000fea0003800000 */
[----:B------:R-:W0:Y:S04]  /*8660*/  LDS R7, [R7] ;  /* 0x0000000007077984 */ /* 0x000e280000000800 */
[----:B0-----:R-:W-:Y:S01]  /*8670*/  STG.E desc[UR10][R2.64], R7 ;  /* 0x0000000702007986 */ /* 0x001fe2000c10190a */
[----:B------:R-:W-:Y:S05]  /*8680*/  EXIT ;  /* 0x000000000000794d */ /* 0x000fea0003800000 */
.L_x_2:
[----:B------:R-:W-:-:S00]  /*8690*/  BRA `(.L_x_2) ;  /* 0xfffffffc00fc7947 */ /* 0x000fc0000383ffff */
[----:B------:R-:W-:-:S00]  /*86a0*/  NOP ;  /* 0x0000000000007918 */ /* 0x000fc00000000000 */
        /* <DEDUP_REMOVED lines=13> */
.L_x_3:


//--------------------- .nv.global.init           --------------------------
	.section	.nv.global.init,"aw",@progbits
.nv.global.init:
	.type		_$_str,@object
	.size		_$_str,(.L_0 - _$_str)
_$_str:
        /*0000*/ 	.byte	0x5f, 0x5f, 0x43, 0x55, 0x44, 0x41, 0x5f, 0x46, 0x54, 0x5a, 0x00
.L_0:


//--------------------- .nv.shared.attn_fwd       --------------------------
	.section	.nv.shared.attn_fwd,"aw",@nobits
	.sectionflags	@""
	.align	16
	.zero		1024


//--------------------- .nv.shared.reserved.0     --------------------------
	.section	.nv.shared.reserved.0,"aw",@nobits
	.weak		__nv_reservedSMEM_offset_0_alias
	.size		__nv_reservedSMEM_offset_0_alias, 0, 64
	.other		__nv_reservedSMEM_offset_0_alias,@"STO_CUDA_RESERVED_SHARED STV_DEFAULT"
__nv_reservedSMEM_offset_0_alias:
	.zero		0
	.zero		64


//--------------------- .nv.constant0.attn_fwd    --------------------------
	.section	.nv.constant0.attn_fwd,"a",@progbits
	.sectionflags	@""
	.align	4
.nv.constant0.attn_fwd:
	.zero		1032


//--------------------- SYMBOLS --------------------------

	.type		.nv.reservedSmem.offset0,@object
	.size		.nv.reservedSmem.offset0,0x4
	.type		.nv.reservedSmem.cap,@object
	.size		.nv.reservedSmem.cap,0x4
